	.target	sm_90a

	.elftype	@"ET_EXEC"


//--------------------- .note.nv.tkinfo           --------------------------
	.section	.note.nv.tkinfo,"",@"SHT_NOTE"
	.sectionflags	@"SHF_NOTE_NV_TKINFO"
	.tkinfo
        /*0018*/ 	.word	0x00000002
        /*0030*/ 	.string	""
        /*0030*/ 	.string	"ptxas"
        /*0030*/ 	.string	"Cuda compilation tools, release 13.0, V13.0.88"
        /*0030*/ 	.string	"Build cuda_13.0.r13.0/compiler.36424714_0"
        /*0030*/ 	.string	"-arch sm_90a -m 64 "



//--------------------- .note.nv.cuinfo           --------------------------
	.section	.note.nv.cuinfo,"",@"SHT_NOTE"
	.sectionflags	@"SHF_NOTE_NV_CUINFO"
        /*0018*/ 	.short	0x0002
        /*001a*/ 	.short	0x005a
        /*001c*/ 	.short	0x0082
	.zero		2


//--------------------- .nv.info                  --------------------------
	.section	.nv.info,"",@"SHT_CUDA_INFO"
	.align	4


	//----- nvinfo : EIATTR_REGCOUNT
	.align		4
        /*0000*/ 	.byte	0x04, 0x2f
        /*0002*/ 	.short	(.L_15 - .L_14)
	.align		4
.L_14:
        /*0004*/ 	.word	index@(_ZN7cutlass13device_kernelINS_4gemm6kernel13GemmUniversalIN4cute5tupleIJiiiiEEENS1_10collective13CollectiveMmaINS1_34MainloopSm90TmaGmmaWarpSpecializedILi28ENS5_IJNS4_1CILi1EEESB_SB_EEENS1_32KernelTmaWarpSpecializedPingpongEEENS5_IJNSA_ILi64EEESF_NSA_ILi32EEEEEENS_6half_tENS5_IJlSB_lEEESI_SJ_NS4_8TiledMMAINS4_8MMA_AtomIJNS4_4SM904GMMA25MMA_64x64x16_F32F16F16_SSILNSN_5MajorE0ELSP_0ELNSN_7ScaleInE1ELSQ_1EEEEEENS4_6LayoutISC_NS5_IJNSA_ILi0EEESU_SU_EEEEENS5_IJNS4_10UnderscoreESX_SX_EEEEENS4_13SM90_TMA_LOADENS4_14ComposedLayoutINS4_7SwizzleILi2ELi4ELi3EEENS4_18smem_ptr_flag_bitsILi16EEENST_INS5_IJNSA_ILi8EEESG_EEENS5_IJSG_SB_EEEEEEEvNS4_8identityES10_S1A_vS1B_EENS_8epilogue10collective6detail29Sm90TmaWarpSpecializedAdapterINS1E_15DefaultEpilogueISI_SJ_SJ_NS1D_6thread17LinearCombinationISI_Li1EffLNS1I_9ScaleType4KindE0ELNS_15FloatRoundStyleE2ESI_EENS1_15EpilogueDefaultEEEEEvvEEEEvNT_6ParamsE)
        /*0008*/ 	.word	0x000000a8


	//----- nvinfo : EIATTR_FRAME_SIZE
	.align		4
.L_15:
        /*000c*/ 	.byte	0x04, 0x11
        /*000e*/ 	.short	(.L_17 - .L_16)
	.align		4
.L_16:
        /*0010*/ 	.word	index@(_ZN7cutlass13device_kernelINS_4gemm6kernel13GemmUniversalIN4cute5tupleIJiiiiEEENS1_10collective13CollectiveMmaINS1_34MainloopSm90TmaGmmaWarpSpecializedILi28ENS5_IJNS4_1CILi1EEESB_SB_EEENS1_32KernelTmaWarpSpecializedPingpongEEENS5_IJNSA_ILi64EEESF_NSA_ILi32EEEEEENS_6half_tENS5_IJlSB_lEEESI_SJ_NS4_8TiledMMAINS4_8MMA_AtomIJNS4_4SM904GMMA25MMA_64x64x16_F32F16F16_SSILNSN_5MajorE0ELSP_0ELNSN_7ScaleInE1ELSQ_1EEEEEENS4_6LayoutISC_NS5_IJNSA_ILi0EEESU_SU_EEEEENS5_IJNS4_10UnderscoreESX_SX_EEEEENS4_13SM90_TMA_LOADENS4_14ComposedLayoutINS4_7SwizzleILi2ELi4ELi3EEENS4_18smem_ptr_flag_bitsILi16EEENST_INS5_IJNSA_ILi8EEESG_EEENS5_IJSG_SB_EEEEEEEvNS4_8identityES10_S1A_vS1B_EENS_8epilogue10collective6detail29Sm90TmaWarpSpecializedAdapterINS1E_15DefaultEpilogueISI_SJ_SJ_NS1D_6thread17LinearCombinationISI_Li1EffLNS1I_9ScaleType4KindE0ELNS_15FloatRoundStyleE2ESI_EENS1_15EpilogueDefaultEEEEEvvEEEEvNT_6ParamsE)
        /*0014*/ 	.word	0x00000008


	//----- nvinfo : EIATTR_MIN_STACK_SIZE
	.align		4
.L_17:
        /*0018*/ 	.byte	0x04, 0x12
        /*001a*/ 	.short	(.L_19 - .L_18)
	.align		4
.L_18:
        /*001c*/ 	.word	index@(_ZN7cutlass13device_kernelINS_4gemm6kernel13GemmUniversalIN4cute5tupleIJiiiiEEENS1_10collective13CollectiveMmaINS1_34MainloopSm90TmaGmmaWarpSpecializedILi28ENS5_IJNS4_1CILi1EEESB_SB_EEENS1_32KernelTmaWarpSpecializedPingpongEEENS5_IJNSA_ILi64EEESF_NSA_ILi32EEEEEENS_6half_tENS5_IJlSB_lEEESI_SJ_NS4_8TiledMMAINS4_8MMA_AtomIJNS4_4SM904GMMA25MMA_64x64x16_F32F16F16_SSILNSN_5MajorE0ELSP_0ELNSN_7ScaleInE1ELSQ_1EEEEEENS4_6LayoutISC_NS5_IJNSA_ILi0EEESU_SU_EEEEENS5_IJNS4_10UnderscoreESX_SX_EEEEENS4_13SM90_TMA_LOADENS4_14ComposedLayoutINS4_7SwizzleILi2ELi4ELi3EEENS4_18smem_ptr_flag_bitsILi16EEENST_INS5_IJNSA_ILi8EEESG_EEENS5_IJSG_SB_EEEEEEEvNS4_8identityES10_S1A_vS1B_EENS_8epilogue10collective6detail29Sm90TmaWarpSpecializedAdapterINS1E_15DefaultEpilogueISI_SJ_SJ_NS1D_6thread17LinearCombinationISI_Li1EffLNS1I_9ScaleType4KindE0ELNS_15FloatRoundStyleE2ESI_EENS1_15EpilogueDefaultEEEEEvvEEEEvNT_6ParamsE)
        /*0020*/ 	.word	0x00000008
.L_19:


//--------------------- .nv.compat                --------------------------
	.section	.nv.compat,"",@"SHT_CUDA_COMPAT_INFO"
	.align	4
        /*0000*/ 	.byte	0x02, 0x09, 0x01, 0x00, 0x02, 0x02, 0x04, 0x00, 0x02, 0x05, 0x05, 0x00, 0x03, 0x07, 0x01, 0x01
        /*0010*/ 	.byte	0x02, 0x03, 0x01, 0x00, 0x02, 0x06, 0x01, 0x00, 0x04, 0x0b, 0x08, 0x00, 0x00, 0x00, 0x00, 0x00
        /*0020*/ 	.byte	0x00, 0x00, 0x00, 0x00


//--------------------- .nv.info._ZN7cutlass13device_kernelINS_4gemm6kernel13GemmUniversalIN4cute5tupleIJiiiiEEENS1_10collective13CollectiveMmaINS1_34MainloopSm90TmaGmmaWarpSpecializedILi28ENS5_IJNS4_1CILi1EEESB_SB_EEENS1_32KernelTmaWarpSpecializedPingpongEEENS5_IJNSA_ILi64EEESF_NSA_ILi32EEEEEENS_6half_tENS5_IJlSB_lEEESI_SJ_NS4_8TiledMMAINS4_8MMA_AtomIJNS4_4SM904GMMA25MMA_64x64x16_F32F16F16_SSILNSN_5MajorE0ELSP_0ELNSN_7ScaleInE1ELSQ_1EEEEEENS4_6LayoutISC_NS5_IJNSA_ILi0EEESU_SU_EEEEENS5_IJNS4_10UnderscoreESX_SX_EEEEENS4_13SM90_TMA_LOADENS4_14ComposedLayoutINS4_7SwizzleILi2ELi4ELi3EEENS4_18smem_ptr_flag_bitsILi16EEENST_INS5_IJNSA_ILi8EEESG_EEENS5_IJSG_SB_EEEEEEEvNS4_8identityES10_S1A_vS1B_EENS_8epilogue10collective6detail29Sm90TmaWarpSpecializedAdapterINS1E_15DefaultEpilogueISI_SJ_SJ_NS1D_6thread17LinearCombinationISI_Li1EffLNS1I_9ScaleType4KindE0ELNS_15FloatRoundStyleE2ESI_EENS1_15EpilogueDefaultEEEEEvvEEEEvNT_6ParamsE --------------------------
	.section	.nv.info._ZN7cutlass13device_kernelINS_4gemm6kernel13GemmUniversalIN4cute5tupleIJiiiiEEENS1_10collective13CollectiveMmaINS1_34MainloopSm90TmaGmmaWarpSpecializedILi28ENS5_IJNS4_1CILi1EEESB_SB_EEENS1_32KernelTmaWarpSpecializedPingpongEEENS5_IJNSA_ILi64EEESF_NSA_ILi32EEEEEENS_6half_tENS5_IJlSB_lEEESI_SJ_NS4_8TiledMMAINS4_8MMA_AtomIJNS4_4SM904GMMA25MMA_64x64x16_F32F16F16_SSILNSN_5MajorE0ELSP_0ELNSN_7ScaleInE1ELSQ_1EEEEEENS4_6LayoutISC_NS5_IJNSA_ILi0EEESU_SU_EEEEENS5_IJNS4_10UnderscoreESX_SX_EEEEENS4_13SM90_TMA_LOADENS4_14ComposedLayoutINS4_7SwizzleILi2ELi4ELi3EEENS4_18smem_ptr_flag_bitsILi16EEENST_INS5_IJNSA_ILi8EEESG_EEENS5_IJSG_SB_EEEEEEEvNS4_8identityES10_S1A_vS1B_EENS_8epilogue10collective6detail29Sm90TmaWarpSpecializedAdapterINS1E_15DefaultEpilogueISI_SJ_SJ_NS1D_6thread17LinearCombinationISI_Li1EffLNS1I_9ScaleType4KindE0ELNS_15FloatRoundStyleE2ESI_EENS1_15EpilogueDefaultEEEEEvvEEEEvNT_6ParamsE,"",@"SHT_CUDA_INFO"
	.sectionflags	@""
	.align	4


	//----- nvinfo : EIATTR_CUDA_API_VERSION
	.align		4
        /*0000*/ 	.byte	0x04, 0x37
        /*0002*/ 	.short	(.L_21 - .L_20)
.L_20:
        /*0004*/ 	.word	0x00000082


	//----- nvinfo : EIATTR_KPARAM_INFO
	.align		4
.L_21:
        /*0008*/ 	.byte	0x04, 0x17
        /*000a*/ 	.short	(.L_23 - .L_22)
.L_22:
        /*000c*/ 	.word	0x00000000
        /*0010*/ 	.short	0x0000
        /*0012*/ 	.short	0x0070
        /*0014*/ 	.byte	0x00, 0xf0, 0x01, 0x10


	//----- nvinfo : EIATTR_SPARSE_MMA_MASK
	.align		4
.L_23:
        /*0018*/ 	.byte	0x03, 0x50
        /*001a*/ 	.short	0x0000


	//----- nvinfo : EIATTR_MAXREG_COUNT
	.align		4
        /*001c*/ 	.byte	0x03, 0x1b
        /*001e*/ 	.short	0x00a8


	//----- nvinfo : EIATTR_NUM_BARRIERS
	.align		4
        /*0020*/ 	.byte	0x02, 0x4c
        /*0022*/ 	.byte	0x01
	.zero		1


	//----- nvinfo : EIATTR_EXTERNS
	.align		4
        /*0024*/ 	.byte	0x04, 0x0f
        /*0026*/ 	.short	(.L_25 - .L_24)


	//   ....[0]....
	.align		4
.L_24:
        /*0028*/ 	.word	index@(__assertfail)


	//----- nvinfo : EIATTR_ANNOTATIONS
	.align		4
.L_25:
        /*002c*/ 	.byte	0x04, 0x55
        /*002e*/ 	.short	(.L_27 - .L_26)


	//   ....[0]....
.L_26:
        /*0030*/ 	.word	0x00000001
        /*0034*/ 	.byte	0x00, 0x0e, 0x00, 0x00, 0x01, 0x00, 0x00, 0x00, 0x20, 0x44, 0x00, 0x00, 0x01, 0x00, 0x00, 0x00
        /*0044*/ 	.byte	0x10, 0x50, 0x00, 0x00


	//----- nvinfo : EIATTR_MERCURY_ISA_VERSION
	.align		4
.L_27:
        /*0048*/ 	.byte	0x03, 0x5f
        /*004a*/ 	.short	0x0101


	//----- nvinfo : EIATTR_INT_WARP_WIDE_INSTR_OFFSETS
	.align		4
        /*004c*/ 	.byte	0x04, 0x31
        /*004e*/ 	.short	(.L_29 - .L_28)


	//   ....[0]....
.L_28:
        /*0050*/ 	.word	0x00000710


	//   ....[1]....
        /*0054*/ 	.word	0x00000730


	//   ....[2]....
        /*0058*/ 	.word	0x000007b0


	//   ....[3]....
        /*005c*/ 	.word	0x000007c0


	//   ....[4]....
        /*0060*/ 	.word	0x000007d0


	//   ....[5]....
        /*0064*/ 	.word	0x000007f0


	//   ....[6]....
        /*0068*/ 	.word	0x00000880


	//   ....[7]....
        /*006c*/ 	.word	0x000008a0


	//----- nvinfo : EIATTR_COOP_GROUP_MASK_REGIDS
	.align		4
.L_29:
        /*0070*/ 	.byte	0x04, 0x29
        /*0072*/ 	.short	(.L_31 - .L_30)


	//   ....[0]....
.L_30:
        /*0074*/ 	.word	0xffffffff


	//   ....[1]....
        /*0078*/ 	.word	0xffffffff


	//   ....[2]....
        /*007c*/ 	.word	0xffffffff


	//   ....[3]....
        /*0080*/ 	.word	0xffffffff


	//   ....[4]....
        /*0084*/ 	.word	0xffffffff


	//   ....[5]....
        /*0088*/ 	.word	0xffffffff


	//----- nvinfo : EIATTR_COOP_GROUP_INSTR_OFFSETS
	.align		4
.L_31:
        /*008c*/ 	.byte	0x04, 0x28
        /*008e*/ 	.short	(.L_33 - .L_32)


	//   ....[0]....
.L_32:
        /*0090*/ 	.word	0x00000070


	//   ....[1]....
        /*0094*/ 	.word	0x00000080


	//   ....[2]....
        /*0098*/ 	.word	0x00000140


	//   ....[3]....
        /*009c*/ 	.word	0x00000600


	//   ....[4]....
        /*00a0*/ 	.word	0x00000640


	//   ....[5]....
        /*00a4*/ 	.word	0x00000690


	//----- nvinfo : EIATTR_REG_RECONFIG
	.align		4
.L_33:
        /*00a8*/ 	.byte	0x01, 0x54
	.zero		2


	//----- nvinfo : EIATTR_SYSCALL_OFFSETS
	.align		4
        /*00ac*/ 	.byte	0x04, 0x46
        /*00ae*/ 	.short	(.L_35 - .L_34)


	//   ....[0]....
.L_34:
        /*00b0*/ 	.word	0x00001930


	//----- nvinfo : EIATTR_MBARRIER_INSTR_OFFSETS
	.align		4
.L_35:
        /*00b4*/ 	.byte	0x04, 0x39
        /*00b6*/ 	.short	(.L_37 - .L_36)


	//   ....[0]....
.L_36:
        /*00b8*/ 	.word	0x00000260
        /*00bc*/ 	.word	0x000000ff
        /*00c0*/ 	.word	0x00000000
        /*00c4*/ 	.short	0x0100
        /*00c6*/ 	.byte	0x08
	.zero		1


	//   ....[1]....
        /*00c8*/ 	.word	0x00000270
        /*00cc*/ 	.word	0x000000ff
        /*00d0*/ 	.word	0x000000e0
        /*00d4*/ 	.short	0x0100
        /*00d6*/ 	.byte	0x08
	.zero		1


	//   ....[2]....
        /*00d8*/ 	.word	0x00000280
        /*00dc*/ 	.word	0x000000ff
        /*00e0*/ 	.word	0x00000008
        /*00e4*/ 	.short	0x0100
        /*00e6*/ 	.byte	0x08
	.zero		1


	//   ....[3]....
        /*00e8*/ 	.word	0x00000290
        /*00ec*/ 	.word	0x000000ff
        /*00f0*/ 	.word	0x000000e8
        /*00f4*/ 	.short	0x0100
        /*00f6*/ 	.byte	0x08
	.zero		1


	//   ....[4]....
        /*00f8*/ 	.word	0x000002a0
        /*00fc*/ 	.word	0x000000ff
        /*0100*/ 	.word	0x00000010
        /*0104*/ 	.short	0x0100
        /*0106*/ 	.byte	0x08
	.zero		1


	//   ....[5]....
        /*0108*/ 	.word	0x000002b0
        /*010c*/ 	.word	0x000000ff
        /*0110*/ 	.word	0x000000f0
        /*0114*/ 	.short	0x0100
        /*0116*/ 	.byte	0x08
	.zero		1


	//   ....[6]....
        /*0118*/ 	.word	0x000002c0
        /*011c*/ 	.word	0x000000ff
        /*0120*/ 	.word	0x00000018
        /*0124*/ 	.short	0x0100
        /*0126*/ 	.byte	0x08
	.zero		1


	//   ....[7]....
        /*0128*/ 	.word	0x000002d0
        /*012c*/ 	.word	0x000000ff
        /*0130*/ 	.word	0x000000f8
        /*0134*/ 	.short	0x0100
        /*0136*/ 	.byte	0x08
	.zero		1


	//   ....[8]....
        /*0138*/ 	.word	0x000002e0
        /*013c*/ 	.word	0x000000ff
        /*0140*/ 	.word	0x00000020
        /*0144*/ 	.short	0x0100
        /*0146*/ 	.byte	0x08
	.zero		1


	//   ....[9]....
        /*0148*/ 	.word	0x000002f0
        /*014c*/ 	.word	0x000000ff
        /*0150*/ 	.word	0x00000100
        /*0154*/ 	.short	0x0100
        /*0156*/ 	.byte	0x08
	.zero		1


	//   ....[10]....
        /*0158*/ 	.word	0x00000300
        /*015c*/ 	.word	0x000000ff
        /*0160*/ 	.word	0x00000028
        /*0164*/ 	.short	0x0100
        /*0166*/ 	.byte	0x08
	.zero		1


	//   ....[11]....
        /*0168*/ 	.word	0x00000310
        /*016c*/ 	.word	0x000000ff
        /*0170*/ 	.word	0x00000108
        /*0174*/ 	.short	0x0100
        /*0176*/ 	.byte	0x08
	.zero		1


	//   ....[12]....
        /*0178*/ 	.word	0x00000320
        /*017c*/ 	.word	0x000000ff
        /*0180*/ 	.word	0x00000030
        /*0184*/ 	.short	0x0100
        /*0186*/ 	.byte	0x08
	.zero		1


	//   ....[13]....
        /*0188*/ 	.word	0x00000330
        /*018c*/ 	.word	0x000000ff
        /*0190*/ 	.word	0x00000110
        /*0194*/ 	.short	0x0100
        /*0196*/ 	.byte	0x08
	.zero		1


	//   ....[14]....
        /*0198*/ 	.word	0x00000340
        /*019c*/ 	.word	0x000000ff
        /*01a0*/ 	.word	0x00000038
        /*01a4*/ 	.short	0x0100
        /*01a6*/ 	.byte	0x08
	.zero		1


	//   ....[15]....
        /*01a8*/ 	.word	0x00000350
        /*01ac*/ 	.word	0x000000ff
        /*01b0*/ 	.word	0x00000118
        /*01b4*/ 	.short	0x0100
        /*01b6*/ 	.byte	0x08
	.zero		1


	//   ....[16]....
        /*01b8*/ 	.word	0x00000360
        /*01bc*/ 	.word	0x000000ff
        /*01c0*/ 	.word	0x00000040
        /*01c4*/ 	.short	0x0100
        /*01c6*/ 	.byte	0x08
	.zero		1


	//   ....[17]....
        /*01c8*/ 	.word	0x00000370
        /*01cc*/ 	.word	0x000000ff
        /*01d0*/ 	.word	0x00000120
        /*01d4*/ 	.short	0x0100
        /*01d6*/ 	.byte	0x08
	.zero		1


	//   ....[18]....
        /*01d8*/ 	.word	0x00000380
        /*01dc*/ 	.word	0x000000ff
        /*01e0*/ 	.word	0x00000048
        /*01e4*/ 	.short	0x0100
        /*01e6*/ 	.byte	0x08
	.zero		1


	//   ....[19]....
        /*01e8*/ 	.word	0x00000390
        /*01ec*/ 	.word	0x000000ff
        /*01f0*/ 	.word	0x00000128
        /*01f4*/ 	.short	0x0100
        /*01f6*/ 	.byte	0x08
	.zero		1


	//   ....[20]....
        /*01f8*/ 	.word	0x000003a0
        /*01fc*/ 	.word	0x000000ff
        /*0200*/ 	.word	0x00000050
        /*0204*/ 	.short	0x0100
        /*0206*/ 	.byte	0x08
	.zero		1


	//   ....[21]....
        /*0208*/ 	.word	0x000003b0
        /*020c*/ 	.word	0x000000ff
        /*0210*/ 	.word	0x00000130
        /*0214*/ 	.short	0x0100
        /*0216*/ 	.byte	0x08
	.zero		1


	//   ....[22]....
        /*0218*/ 	.word	0x000003c0
        /*021c*/ 	.word	0x000000ff
        /*0220*/ 	.word	0x00000058
        /*0224*/ 	.short	0x0100
        /*0226*/ 	.byte	0x08
	.zero		1


	//   ....[23]....
        /*0228*/ 	.word	0x000003d0
        /*022c*/ 	.word	0x000000ff
        /*0230*/ 	.word	0x00000138
        /*0234*/ 	.short	0x0100
        /*0236*/ 	.byte	0x08
	.zero		1


	//   ....[24]....
        /*0238*/ 	.word	0x000003e0
        /*023c*/ 	.word	0x000000ff
        /*0240*/ 	.word	0x00000060
        /*0244*/ 	.short	0x0100
        /*0246*/ 	.byte	0x08
	.zero		1


	//   ....[25]....
        /*0248*/ 	.word	0x000003f0
        /*024c*/ 	.word	0x000000ff
        /*0250*/ 	.word	0x00000140
        /*0254*/ 	.short	0x0100
        /*0256*/ 	.byte	0x08
	.zero		1


	//   ....[26]....
        /*0258*/ 	.word	0x00000400
        /*025c*/ 	.word	0x000000ff
        /*0260*/ 	.word	0x00000068
        /*0264*/ 	.short	0x0100
        /*0266*/ 	.byte	0x08
	.zero		1


	//   ....[27]....
        /*0268*/ 	.word	0x00000410
        /*026c*/ 	.word	0x000000ff
        /*0270*/ 	.word	0x00000148
        /*0274*/ 	.short	0x0100
        /*0276*/ 	.byte	0x08
	.zero		1


	//   ....[28]....
        /*0278*/ 	.word	0x00000420
        /*027c*/ 	.word	0x000000ff
        /*0280*/ 	.word	0x00000070
        /*0284*/ 	.short	0x0100
        /*0286*/ 	.byte	0x08
	.zero		1


	//   ....[29]....
        /*0288*/ 	.word	0x00000430
        /*028c*/ 	.word	0x000000ff
        /*0290*/ 	.word	0x00000150
        /*0294*/ 	.short	0x0100
        /*0296*/ 	.byte	0x08
	.zero		1


	//   ....[30]....
        /*0298*/ 	.word	0x00000440
        /*029c*/ 	.word	0x000000ff
        /*02a0*/ 	.word	0x00000078
        /*02a4*/ 	.short	0x0100
        /*02a6*/ 	.byte	0x08
	.zero		1


	//   ....[31]....
        /*02a8*/ 	.word	0x00000450
        /*02ac*/ 	.word	0x000000ff
        /*02b0*/ 	.word	0x00000158
        /*02b4*/ 	.short	0x0100
        /*02b6*/ 	.byte	0x08
	.zero		1


	//   ....[32]....
        /*02b8*/ 	.word	0x00000460
        /*02bc*/ 	.word	0x000000ff
        /*02c0*/ 	.word	0x00000080
        /*02c4*/ 	.short	0x0100
        /*02c6*/ 	.byte	0x08
	.zero		1


	//   ....[33]....
        /*02c8*/ 	.word	0x00000470
        /*02cc*/ 	.word	0x000000ff
        /*02d0*/ 	.word	0x00000160
        /*02d4*/ 	.short	0x0100
        /*02d6*/ 	.byte	0x08
	.zero		1


	//   ....[34]....
        /*02d8*/ 	.word	0x00000480
        /*02dc*/ 	.word	0x000000ff
        /*02e0*/ 	.word	0x00000088
        /*02e4*/ 	.short	0x0100
        /*02e6*/ 	.byte	0x08
	.zero		1


	//   ....[35]....
        /*02e8*/ 	.word	0x00000490
        /*02ec*/ 	.word	0x000000ff
        /*02f0*/ 	.word	0x00000168
        /*02f4*/ 	.short	0x0100
        /*02f6*/ 	.byte	0x08
	.zero		1


	//   ....[36]....
        /*02f8*/ 	.word	0x000004a0
        /*02fc*/ 	.word	0x000000ff
        /*0300*/ 	.word	0x00000090
        /*0304*/ 	.short	0x0100
        /*0306*/ 	.byte	0x08
	.zero		1


	//   ....[37]....
        /*0308*/ 	.word	0x000004b0
        /*030c*/ 	.word	0x000000ff
        /*0310*/ 	.word	0x00000170
        /*0314*/ 	.short	0x0100
        /*0316*/ 	.byte	0x08
	.zero		1


	//   ....[38]....
        /*0318*/ 	.word	0x000004c0
        /*031c*/ 	.word	0x000000ff
        /*0320*/ 	.word	0x00000098
        /*0324*/ 	.short	0x0100
        /*0326*/ 	.byte	0x08
	.zero		1


	//   ....[39]....
        /*0328*/ 	.word	0x000004d0
        /*032c*/ 	.word	0x000000ff
        /*0330*/ 	.word	0x00000178
        /*0334*/ 	.short	0x0100
        /*0336*/ 	.byte	0x08
	.zero		1


	//   ....[40]....
        /*0338*/ 	.word	0x000004e0
        /*033c*/ 	.word	0x000000ff
        /*0340*/ 	.word	0x000000a0
        /*0344*/ 	.short	0x0100
        /*0346*/ 	.byte	0x08
	.zero		1


	//   ....[41]....
        /*0348*/ 	.word	0x000004f0
        /*034c*/ 	.word	0x000000ff
        /*0350*/ 	.word	0x00000180
        /*0354*/ 	.short	0x0100
        /*0356*/ 	.byte	0x08
	.zero		1


	//   ....[42]....
        /*0358*/ 	.word	0x00000500
        /*035c*/ 	.word	0x000000ff
        /*0360*/ 	.word	0x000000a8
        /*0364*/ 	.short	0x0100
        /*0366*/ 	.byte	0x08
	.zero		1


	//   ....[43]....
        /*0368*/ 	.word	0x00000510
        /*036c*/ 	.word	0x000000ff
        /*0370*/ 	.word	0x00000188
        /*0374*/ 	.short	0x0100
        /*0376*/ 	.byte	0x08
	.zero		1


	//   ....[44]....
        /*0378*/ 	.word	0x00000520
        /*037c*/ 	.word	0x000000ff
        /*0380*/ 	.word	0x000000b0
        /*0384*/ 	.short	0x0100
        /*0386*/ 	.byte	0x08
	.zero		1


	//   ....[45]....
        /*0388*/ 	.word	0x00000530
        /*038c*/ 	.word	0x000000ff
        /*0390*/ 	.word	0x00000190
        /*0394*/ 	.short	0x0100
        /*0396*/ 	.byte	0x08
	.zero		1


	//   ....[46]....
        /*0398*/ 	.word	0x00000540
        /*039c*/ 	.word	0x000000ff
        /*03a0*/ 	.word	0x000000b8
        /*03a4*/ 	.short	0x0100
        /*03a6*/ 	.byte	0x08
	.zero		1


	//   ....[47]....
        /*03a8*/ 	.word	0x00000550
        /*03ac*/ 	.word	0x000000ff
        /*03b0*/ 	.word	0x00000198
        /*03b4*/ 	.short	0x0100
        /*03b6*/ 	.byte	0x08
	.zero		1


	//   ....[48]....
        /*03b8*/ 	.word	0x00000560
        /*03bc*/ 	.word	0x000000ff
        /*03c0*/ 	.word	0x000000c0
        /*03c4*/ 	.short	0x0100
        /*03c6*/ 	.byte	0x08
	.zero		1


	//   ....[49]....
        /*03c8*/ 	.word	0x00000570
        /*03cc*/ 	.word	0x000000ff
        /*03d0*/ 	.word	0x000001a0
        /*03d4*/ 	.short	0x0100
        /*03d6*/ 	.byte	0x08
	.zero		1


	//   ....[50]....
        /*03d8*/ 	.word	0x00000580
        /*03dc*/ 	.word	0x000000ff
        /*03e0*/ 	.word	0x000000c8
        /*03e4*/ 	.short	0x0100
        /*03e6*/ 	.byte	0x08
	.zero		1


	//   ....[51]....
        /*03e8*/ 	.word	0x00000590
        /*03ec*/ 	.word	0x000000ff
        /*03f0*/ 	.word	0x000001a8
        /*03f4*/ 	.short	0x0100
        /*03f6*/ 	.byte	0x08
	.zero		1


	//   ....[52]....
        /*03f8*/ 	.word	0x000005a0
        /*03fc*/ 	.word	0x000000ff
        /*0400*/ 	.word	0x000000d0
        /*0404*/ 	.short	0x0100
        /*0406*/ 	.byte	0x08
	.zero		1


	//   ....[53]....
        /*0408*/ 	.word	0x000005b0
        /*040c*/ 	.word	0x000000ff
        /*0410*/ 	.word	0x000001b0
        /*0414*/ 	.short	0x0100
        /*0416*/ 	.byte	0x08
	.zero		1


	//   ....[54]....
        /*0418*/ 	.word	0x000005c0
        /*041c*/ 	.word	0x000000ff
        /*0420*/ 	.word	0x000000d8
        /*0424*/ 	.short	0x0100
        /*0426*/ 	.byte	0x08
	.zero		1


	//   ....[55]....
        /*0428*/ 	.word	0x000005d0
        /*042c*/ 	.word	0x000000ff
        /*0430*/ 	.word	0x000001b8
        /*0434*/ 	.short	0x0100
        /*0436*/ 	.byte	0x08
	.zero		1


	//   ....[56]....
        /*0438*/ 	.word	0x000008e0
        /*043c*/ 	.word	0x000000ff
        /*0440*/ 	.word	0x000001f0
        /*0444*/ 	.short	0x0100
        /*0446*/ 	.byte	0x08
	.zero		1


	//   ....[57]....
        /*0448*/ 	.word	0x00000950
        /*044c*/ 	.word	0x000000ff
        /*0450*/ 	.word	0x000001f8
        /*0454*/ 	.short	0x0100
        /*0456*/ 	.byte	0x08
	.zero		1


	//   ....[58]....
        /*0458*/ 	.word	0x00000970
        /*045c*/ 	.word	0x000000ff
        /*0460*/ 	.word	0x000001d0
        /*0464*/ 	.short	0x0100
        /*0466*/ 	.byte	0x09
	.zero		1


	//   ....[59]....
        /*0468*/ 	.word	0x00000980
        /*046c*/ 	.word	0x000000ff
        /*0470*/ 	.word	0x000001d8
        /*0474*/ 	.short	0x0100
        /*0476*/ 	.byte	0x09
	.zero		1


	//   ....[60]....
        /*0478*/ 	.word	0x00000990
        /*047c*/ 	.word	0x000000ff
        /*0480*/ 	.word	0x000001e0
        /*0484*/ 	.short	0x0100
        /*0486*/ 	.byte	0x09
	.zero		1


	//   ....[61]....
        /*0488*/ 	.word	0x000009a0
        /*048c*/ 	.word	0x000000ff
        /*0490*/ 	.word	0x000001e8
        /*0494*/ 	.short	0x0100
        /*0496*/ 	.byte	0x09
	.zero		1


	//   ....[62]....
        /*0498*/ 	.word	0x00001810
        /*049c*/ 	.word	0x0000003d
        /*04a0*/ 	.word	0x00000000
        /*04a4*/ 	.short	0x010a
        /*04a6*/ 	.byte	0x2a
	.zero		1


	//   ....[63]....
        /*04a8*/ 	.word	0x000019b0
        /*04ac*/ 	.word	0x00000003
        /*04b0*/ 	.word	0x00000000
        /*04b4*/ 	.short	0x010a
        /*04b6*/ 	.byte	0x3f
	.zero		1


	//   ....[64]....
        /*04b8*/ 	.word	0x000019f0
        /*04bc*/ 	.word	0x00000003
        /*04c0*/ 	.word	0x00000000
        /*04c4*/ 	.short	0x010a
        /*04c6*/ 	.byte	0x3f
	.zero		1


	//   ....[65]....
        /*04c8*/ 	.word	0x00001bf0
        /*04cc*/ 	.word	0x000000ff
        /*04d0*/ 	.word	0x00000000
        /*04d4*/ 	.short	0x010a
        /*04d6*/ 	.byte	0x04
	.zero		1


	//   ....[66]....
        /*04d8*/ 	.word	0x00001c30
        /*04dc*/ 	.word	0x000000ff
        /*04e0*/ 	.word	0x00000000
        /*04e4*/ 	.short	0x010a
        /*04e6*/ 	.byte	0x04
	.zero		1


	//   ....[67]....
        /*04e8*/ 	.word	0x00001d90
        /*04ec*/ 	.word	0x000000ff
        /*04f0*/ 	.word	0x00000000
        /*04f4*/ 	.short	0x0101
        /*04f6*/ 	.byte	0x04
	.zero		1


	//   ....[68]....
        /*04f8*/ 	.word	0x00001e80
        /*04fc*/ 	.word	0x0000003e
        /*0500*/ 	.word	0x00000000
        /*0504*/ 	.short	0x0101
        /*0506*/ 	.byte	0x2f
	.zero		1


	//   ....[69]....
        /*0508*/ 	.word	0x00001f50
        /*050c*/ 	.word	0x000000ff
        /*0510*/ 	.word	0x00000000
        /*0514*/ 	.short	0x0101
        /*0516*/ 	.byte	0x04
	.zero		1


	//   ....[70]....
        /*0518*/ 	.word	0x00002000
        /*051c*/ 	.word	0x0000003d
        /*0520*/ 	.word	0x00000010
        /*0524*/ 	.short	0x010a
        /*0526*/ 	.byte	0x2a
	.zero		1


	//   ....[71]....
        /*0528*/ 	.word	0x00004440
        /*052c*/ 	.word	0x00000040
        /*0530*/ 	.word	0x00000000
        /*0534*/ 	.short	0x0101
        /*0536*/ 	.byte	0x2f
	.zero		1


	//   ....[72]....
        /*0538*/ 	.word	0x00004da0
        /*053c*/ 	.word	0x0000000a
        /*0540*/ 	.word	0x000000e0
        /*0544*/ 	.short	0x010a
        /*0546*/ 	.byte	0x3f
	.zero		1


	//   ....[73]....
        /*0548*/ 	.word	0x00005130
        /*054c*/ 	.word	0x00000002
        /*0550*/ 	.word	0x000001f8
        /*0554*/ 	.short	0x0101
        /*0556*/ 	.byte	0x3f
	.zero		1


	//   ....[74]....
        /*0558*/ 	.word	0x000058a0
        /*055c*/ 	.word	0x00000007
        /*0560*/ 	.word	0x00000000
        /*0564*/ 	.short	0x010a
        /*0566*/ 	.byte	0x3f
	.zero		1


	//   ....[75]....
        /*0568*/ 	.word	0x00005920
        /*056c*/ 	.word	0x00000009
        /*0570*/ 	.word	0x00000000
        /*0574*/ 	.short	0x010a
        /*0576*/ 	.byte	0x3f
	.zero		1


	//   ....[76]....
        /*0578*/ 	.word	0x000059b0
        /*057c*/ 	.word	0x00000006
        /*0580*/ 	.word	0x00000000
        /*0584*/ 	.short	0x010a
        /*0586*/ 	.byte	0x3f
	.zero		1


	//   ....[77]....
        /*0588*/ 	.word	0x00005a40
        /*058c*/ 	.word	0x00000009
        /*0590*/ 	.word	0x00000000
        /*0594*/ 	.short	0x010a
        /*0596*/ 	.byte	0x3f
	.zero		1


	//   ....[78]....
        /*0598*/ 	.word	0x00005ad0
        /*059c*/ 	.word	0x00000006
        /*05a0*/ 	.word	0x00000000
        /*05a4*/ 	.short	0x010a
        /*05a6*/ 	.byte	0x3f
	.zero		1


	//   ....[79]....
        /*05a8*/ 	.word	0x00005b60
        /*05ac*/ 	.word	0x00000009
        /*05b0*/ 	.word	0x00000000
        /*05b4*/ 	.short	0x010a
        /*05b6*/ 	.byte	0x3f
	.zero		1


	//   ....[80]....
        /*05b8*/ 	.word	0x00005bf0
        /*05bc*/ 	.word	0x00000006
        /*05c0*/ 	.word	0x00000000
        /*05c4*/ 	.short	0x010a
        /*05c6*/ 	.byte	0x3f
	.zero		1


	//   ....[81]....
        /*05c8*/ 	.word	0x00005c80
        /*05cc*/ 	.word	0x00000009
        /*05d0*/ 	.word	0x00000000
        /*05d4*/ 	.short	0x010a
        /*05d6*/ 	.byte	0x3f
	.zero		1


	//   ....[82]....
        /*05d8*/ 	.word	0x00005d10
        /*05dc*/ 	.word	0x00000006
        /*05e0*/ 	.word	0x00000000
        /*05e4*/ 	.short	0x010a
        /*05e6*/ 	.byte	0x3f
	.zero		1


	//   ....[83]....
        /*05e8*/ 	.word	0x00005da0
        /*05ec*/ 	.word	0x00000009
        /*05f0*/ 	.word	0x00000000
        /*05f4*/ 	.short	0x010a
        /*05f6*/ 	.byte	0x3f
	.zero		1


	//   ....[84]....
        /*05f8*/ 	.word	0x00005e30
        /*05fc*/ 	.word	0x00000006
        /*0600*/ 	.word	0x00000000
        /*0604*/ 	.short	0x010a
        /*0606*/ 	.byte	0x3f
	.zero		1


	//   ....[85]....
        /*0608*/ 	.word	0x00005ec0
        /*060c*/ 	.word	0x00000009
        /*0610*/ 	.word	0x00000000
        /*0614*/ 	.short	0x010a
        /*0616*/ 	.byte	0x3f
	.zero		1


	//   ....[86]....
        /*0618*/ 	.word	0x00005f50
        /*061c*/ 	.word	0x00000006
        /*0620*/ 	.word	0x00000000
        /*0624*/ 	.short	0x010a
        /*0626*/ 	.byte	0x3f
	.zero		1


	//   ....[87]....
        /*0628*/ 	.word	0x00005fe0
        /*062c*/ 	.word	0x00000009
        /*0630*/ 	.word	0x00000000
        /*0634*/ 	.short	0x010a
        /*0636*/ 	.byte	0x3f
	.zero		1


	//   ....[88]....
        /*0638*/ 	.word	0x00006070
        /*063c*/ 	.word	0x00000006
        /*0640*/ 	.word	0x00000000
        /*0644*/ 	.short	0x010a
        /*0646*/ 	.byte	0x3f
	.zero		1


	//   ....[89]....
        /*0648*/ 	.word	0x00006100
        /*064c*/ 	.word	0x00000009
        /*0650*/ 	.word	0x00000000
        /*0654*/ 	.short	0x010a
        /*0656*/ 	.byte	0x3f
	.zero		1


	//   ....[90]....
        /*0658*/ 	.word	0x00006190
        /*065c*/ 	.word	0x00000006
        /*0660*/ 	.word	0x00000000
        /*0664*/ 	.short	0x010a
        /*0666*/ 	.byte	0x3f
	.zero		1


	//   ....[91]....
        /*0668*/ 	.word	0x00006220
        /*066c*/ 	.word	0x00000009
        /*0670*/ 	.word	0x00000000
        /*0674*/ 	.short	0x010a
        /*0676*/ 	.byte	0x3f
	.zero		1


	//   ....[92]....
        /*0678*/ 	.word	0x000062b0
        /*067c*/ 	.word	0x00000006
        /*0680*/ 	.word	0x00000000
        /*0684*/ 	.short	0x010a
        /*0686*/ 	.byte	0x3f
	.zero		1


	//   ....[93]....
        /*0688*/ 	.word	0x00006340
        /*068c*/ 	.word	0x00000009
        /*0690*/ 	.word	0x00000000
        /*0694*/ 	.short	0x010a
        /*0696*/ 	.byte	0x3f
	.zero		1


	//   ....[94]....
        /*0698*/ 	.word	0x000063d0
        /*069c*/ 	.word	0x00000006
        /*06a0*/ 	.word	0x00000000
        /*06a4*/ 	.short	0x010a
        /*06a6*/ 	.byte	0x3f
	.zero		1


	//   ....[95]....
        /*06a8*/ 	.word	0x00006460
        /*06ac*/ 	.word	0x00000009
        /*06b0*/ 	.word	0x00000000
        /*06b4*/ 	.short	0x010a
        /*06b6*/ 	.byte	0x3f
	.zero		1


	//   ....[96]....
        /*06b8*/ 	.word	0x000064f0
        /*06bc*/ 	.word	0x00000006
        /*06c0*/ 	.word	0x00000000
        /*06c4*/ 	.short	0x010a
        /*06c6*/ 	.byte	0x3f
	.zero		1


	//   ....[97]....
        /*06c8*/ 	.word	0x00006580
        /*06cc*/ 	.word	0x00000009
        /*06d0*/ 	.word	0x00000000
        /*06d4*/ 	.short	0x010a
        /*06d6*/ 	.byte	0x3f
	.zero		1


	//   ....[98]....
        /*06d8*/ 	.word	0x00006610
        /*06dc*/ 	.word	0x00000006
        /*06e0*/ 	.word	0x00000000
        /*06e4*/ 	.short	0x010a
        /*06e6*/ 	.byte	0x3f
	.zero		1


	//   ....[99]....
        /*06e8*/ 	.word	0x000066a0
        /*06ec*/ 	.word	0x00000009
        /*06f0*/ 	.word	0x00000000
        /*06f4*/ 	.short	0x010a
        /*06f6*/ 	.byte	0x3f
	.zero		1


	//   ....[100]....
        /*06f8*/ 	.word	0x00006730
        /*06fc*/ 	.word	0x00000006
        /*0700*/ 	.word	0x00000000
        /*0704*/ 	.short	0x010a
        /*0706*/ 	.byte	0x3f
	.zero		1


	//   ....[101]....
        /*0708*/ 	.word	0x000067c0
        /*070c*/ 	.word	0x00000003
        /*0710*/ 	.word	0x00000000
        /*0714*/ 	.short	0x010a
        /*0716*/ 	.byte	0x3f
	.zero		1


	//   ....[102]....
        /*0718*/ 	.word	0x00006820
        /*071c*/ 	.word	0x0000003f
        /*0720*/ 	.word	0x00000000
        /*0724*/ 	.short	0x010a
        /*0726*/ 	.byte	0x3f
	.zero		1


	//   ....[103]....
        /*0728*/ 	.word	0x00006870
        /*072c*/ 	.word	0x00000003
        /*0730*/ 	.word	0x00000000
        /*0734*/ 	.short	0x010a
        /*0736*/ 	.byte	0x3f
	.zero		1


	//   ....[104]....
        /*0738*/ 	.word	0x000068d0
        /*073c*/ 	.word	0x00000004
        /*0740*/ 	.word	0x00000000
        /*0744*/ 	.short	0x010a
        /*0746*/ 	.byte	0x3f
	.zero		1


	//   ....[105]....
        /*0748*/ 	.word	0x00006920
        /*074c*/ 	.word	0x0000003f
        /*0750*/ 	.word	0x00000010
        /*0754*/ 	.short	0x010a
        /*0756*/ 	.byte	0x3f
	.zero		1


	//   ....[106]....
        /*0758*/ 	.word	0x000069f0
        /*075c*/ 	.word	0x0000000a
        /*0760*/ 	.word	0x000000e0
        /*0764*/ 	.short	0x010a
        /*0766*/ 	.byte	0x3f
	.zero		1


	//   ....[107]....
        /*0768*/ 	.word	0x00006ac0
        /*076c*/ 	.word	0x00000007
        /*0770*/ 	.word	0x00000000
        /*0774*/ 	.short	0x010a
        /*0776*/ 	.byte	0x3f
	.zero		1


	//   ....[108]....
        /*0778*/ 	.word	0x00006b10
        /*077c*/ 	.word	0x00000009
        /*0780*/ 	.word	0x00000000
        /*0784*/ 	.short	0x010a
        /*0786*/ 	.byte	0x3f
	.zero		1


	//   ....[109]....
        /*0788*/ 	.word	0x00006b60
        /*078c*/ 	.word	0x00000006
        /*0790*/ 	.word	0x00000000
        /*0794*/ 	.short	0x010a
        /*0796*/ 	.byte	0x3f
	.zero		1


	//   ....[110]....
        /*0798*/ 	.word	0x00006bb0
        /*079c*/ 	.word	0x00000009
        /*07a0*/ 	.word	0x00000000
        /*07a4*/ 	.short	0x010a
        /*07a6*/ 	.byte	0x3f
	.zero		1


	//   ....[111]....
        /*07a8*/ 	.word	0x00006c00
        /*07ac*/ 	.word	0x00000006
        /*07b0*/ 	.word	0x00000000
        /*07b4*/ 	.short	0x010a
        /*07b6*/ 	.byte	0x3f
	.zero		1


	//   ....[112]....
        /*07b8*/ 	.word	0x00006c50
        /*07bc*/ 	.word	0x00000009
        /*07c0*/ 	.word	0x00000000
        /*07c4*/ 	.short	0x010a
        /*07c6*/ 	.byte	0x3f
	.zero		1


	//   ....[113]....
        /*07c8*/ 	.word	0x00006ca0
        /*07cc*/ 	.word	0x00000006
        /*07d0*/ 	.word	0x00000000
        /*07d4*/ 	.short	0x010a
        /*07d6*/ 	.byte	0x3f
	.zero		1


	//   ....[114]....
        /*07d8*/ 	.word	0x00006cf0
        /*07dc*/ 	.word	0x00000009
        /*07e0*/ 	.word	0x00000000
        /*07e4*/ 	.short	0x010a
        /*07e6*/ 	.byte	0x3f
	.zero		1


	//   ....[115]....
        /*07e8*/ 	.word	0x00006d40
        /*07ec*/ 	.word	0x00000006
        /*07f0*/ 	.word	0x00000000
        /*07f4*/ 	.short	0x010a
        /*07f6*/ 	.byte	0x3f
	.zero		1


	//   ....[116]....
        /*07f8*/ 	.word	0x00006d90
        /*07fc*/ 	.word	0x00000009
        /*0800*/ 	.word	0x00000000
        /*0804*/ 	.short	0x010a
        /*0806*/ 	.byte	0x3f
	.zero		1


	//   ....[117]....
        /*0808*/ 	.word	0x00006de0
        /*080c*/ 	.word	0x00000006
        /*0810*/ 	.word	0x00000000
        /*0814*/ 	.short	0x010a
        /*0816*/ 	.byte	0x3f
	.zero		1


	//   ....[118]....
        /*0818*/ 	.word	0x00006e30
        /*081c*/ 	.word	0x00000009
        /*0820*/ 	.word	0x00000000
        /*0824*/ 	.short	0x010a
        /*0826*/ 	.byte	0x3f
	.zero		1


	//   ....[119]....
        /*0828*/ 	.word	0x00006e80
        /*082c*/ 	.word	0x00000006
        /*0830*/ 	.word	0x00000000
        /*0834*/ 	.short	0x010a
        /*0836*/ 	.byte	0x3f
	.zero		1


	//   ....[120]....
        /*0838*/ 	.word	0x00006ed0
        /*083c*/ 	.word	0x00000009
        /*0840*/ 	.word	0x00000000
        /*0844*/ 	.short	0x010a
        /*0846*/ 	.byte	0x3f
	.zero		1


	//   ....[121]....
        /*0848*/ 	.word	0x00006f20
        /*084c*/ 	.word	0x00000006
        /*0850*/ 	.word	0x00000000
        /*0854*/ 	.short	0x010a
        /*0856*/ 	.byte	0x3f
	.zero		1


	//   ....[122]....
        /*0858*/ 	.word	0x00006f70
        /*085c*/ 	.word	0x00000009
        /*0860*/ 	.word	0x00000000
        /*0864*/ 	.short	0x010a
        /*0866*/ 	.byte	0x3f
	.zero		1


	//   ....[123]....
        /*0868*/ 	.word	0x00006fc0
        /*086c*/ 	.word	0x00000006
        /*0870*/ 	.word	0x00000000
        /*0874*/ 	.short	0x010a
        /*0876*/ 	.byte	0x3f
	.zero		1


	//   ....[124]....
        /*0878*/ 	.word	0x00007010
        /*087c*/ 	.word	0x00000009
        /*0880*/ 	.word	0x00000000
        /*0884*/ 	.short	0x010a
        /*0886*/ 	.byte	0x3f
	.zero		1


	//   ....[125]....
        /*0888*/ 	.word	0x00007060
        /*088c*/ 	.word	0x00000006
        /*0890*/ 	.word	0x00000000
        /*0894*/ 	.short	0x010a
        /*0896*/ 	.byte	0x3f
	.zero		1


	//   ....[126]....
        /*0898*/ 	.word	0x000070b0
        /*089c*/ 	.word	0x00000009
        /*08a0*/ 	.word	0x00000000
        /*08a4*/ 	.short	0x010a
        /*08a6*/ 	.byte	0x3f
	.zero		1


	//   ....[127]....
        /*08a8*/ 	.word	0x00007100
        /*08ac*/ 	.word	0x00000006
        /*08b0*/ 	.word	0x00000000
        /*08b4*/ 	.short	0x010a
        /*08b6*/ 	.byte	0x3f
	.zero		1


	//   ....[128]....
        /*08b8*/ 	.word	0x00007150
        /*08bc*/ 	.word	0x00000009
        /*08c0*/ 	.word	0x00000000
        /*08c4*/ 	.short	0x010a
        /*08c6*/ 	.byte	0x3f
	.zero		1


	//   ....[129]....
        /*08c8*/ 	.word	0x000071a0
        /*08cc*/ 	.word	0x00000006
        /*08d0*/ 	.word	0x00000000
        /*08d4*/ 	.short	0x010a
        /*08d6*/ 	.byte	0x3f
	.zero		1


	//   ....[130]....
        /*08d8*/ 	.word	0x000071f0
        /*08dc*/ 	.word	0x00000009
        /*08e0*/ 	.word	0x00000000
        /*08e4*/ 	.short	0x010a
        /*08e6*/ 	.byte	0x3f
	.zero		1


	//   ....[131]....
        /*08e8*/ 	.word	0x00007240
        /*08ec*/ 	.word	0x00000006
        /*08f0*/ 	.word	0x00000000
        /*08f4*/ 	.short	0x010a
        /*08f6*/ 	.byte	0x3f
	.zero		1


	//   ....[132]....
        /*08f8*/ 	.word	0x00007290
        /*08fc*/ 	.word	0x00000009
        /*0900*/ 	.word	0x00000000
        /*0904*/ 	.short	0x010a
        /*0906*/ 	.byte	0x3f
	.zero		1


	//   ....[133]....
        /*0908*/ 	.word	0x000072e0
        /*090c*/ 	.word	0x00000006
        /*0910*/ 	.word	0x00000000
        /*0914*/ 	.short	0x010a
        /*0916*/ 	.byte	0x3f
	.zero		1


	//----- nvinfo : EIATTR_NUM_MBARRIERS
	.align		4
.L_37:
        /*0918*/ 	.byte	0x03, 0x38
        /*091a*/ 	.short	0x003e


	//----- nvinfo : EIATTR_EXIT_INSTR_OFFSETS
	.align		4
        /*091c*/ 	.byte	0x04, 0x1c
        /*091e*/ 	.short	(.L_39 - .L_38)


	//   ....[0]....
.L_38:
        /*0920*/ 	.word	0x000014b0


	//   ....[1]....
        /*0924*/ 	.word	0x00001510


	//   ....[2]....
        /*0928*/ 	.word	0x00004ad0


	//   ....[3]....
        /*092c*/ 	.word	0x00004b00


	//   ....[4]....
        /*0930*/ 	.word	0x00006810


	//----- nvinfo : EIATTR_MAX_THREADS
	.align		4
.L_39:
        /*0934*/ 	.byte	0x04, 0x05
        /*0936*/ 	.short	(.L_41 - .L_40)
.L_40:
        /*0938*/ 	.word	0x00000180
        /*093c*/ 	.word	0x00000001
        /*0940*/ 	.word	0x00000001


	//----- nvinfo : EIATTR_CRS_STACK_SIZE
	.align		4
.L_41:
        /*0944*/ 	.byte	0x04, 0x1e
        /*0946*/ 	.short	(.L_43 - .L_42)
.L_42:
        /*0948*/ 	.word	0x00000000


	//----- nvinfo : EIATTR_CBANK_PARAM_SIZE
	.align		4
.L_43:
        /*094c*/ 	.byte	0x03, 0x19
        /*094e*/ 	.short	0x0470


	//----- nvinfo : EIATTR_PARAM_CBANK
	.align		4
        /*0950*/ 	.byte	0x04, 0x0a
        /*0952*/ 	.short	(.L_45 - .L_44)
	.align		4
.L_44:
        /*0954*/ 	.word	index@(.nv.constant0._ZN7cutlass13device_kernelINS_4gemm6kernel13GemmUniversalIN4cute5tupleIJiiiiEEENS1_10collective13CollectiveMmaINS1_34MainloopSm90TmaGmmaWarpSpecializedILi28ENS5_IJNS4_1CILi1EEESB_SB_EEENS1_32KernelTmaWarpSpecializedPingpongEEENS5_IJNSA_ILi64EEESF_NSA_ILi32EEEEEENS_6half_tENS5_IJlSB_lEEESI_SJ_NS4_8TiledMMAINS4_8MMA_AtomIJNS4_4SM904GMMA25MMA_64x64x16_F32F16F16_SSILNSN_5MajorE0ELSP_0ELNSN_7ScaleInE1ELSQ_1EEEEEENS4_6LayoutISC_NS5_IJNSA_ILi0EEESU_SU_EEEEENS5_IJNS4_10UnderscoreESX_SX_EEEEENS4_13SM90_TMA_LOADENS4_14ComposedLayoutINS4_7SwizzleILi2ELi4ELi3EEENS4_18smem_ptr_flag_bitsILi16EEENST_INS5_IJNSA_ILi8EEESG_EEENS5_IJSG_SB_EEEEEEEvNS4_8identityES10_S1A_vS1B_EENS_8epilogue10collective6detail29Sm90TmaWarpSpecializedAdapterINS1E_15DefaultEpilogueISI_SJ_SJ_NS1D_6thread17LinearCombinationISI_Li1EffLNS1I_9ScaleType4KindE0ELNS_15FloatRoundStyleE2ESI_EENS1_15EpilogueDefaultEEEEEvvEEEEvNT_6ParamsE)
        /*0958*/ 	.short	0x0210
        /*095a*/ 	.short	0x0470


	//----- nvinfo : EIATTR_SW_WAR
	.align		4
.L_45:
        /*095c*/ 	.byte	0x04, 0x36
        /*095e*/ 	.short	(.L_47 - .L_46)
.L_46:
        /*0960*/ 	.word	0x00000008
.L_47:


//--------------------- .nv.callgraph             --------------------------
	.section	.nv.callgraph,"",@"SHT_CUDA_CALLGRAPH"
	.align	4
	.sectionentsize	8
	.align		4
        /*0000*/ 	.word	0x00000000
	.align		4
        /*0004*/ 	.word	0xffffffff
	.align		4
        /*0008*/ 	.word	index@(_ZN7cutlass13device_kernelINS_4gemm6kernel13GemmUniversalIN4cute5tupleIJiiiiEEENS1_10collective13CollectiveMmaINS1_34MainloopSm90TmaGmmaWarpSpecializedILi28ENS5_IJNS4_1CILi1EEESB_SB_EEENS1_32KernelTmaWarpSpecializedPingpongEEENS5_IJNSA_ILi64EEESF_NSA_ILi32EEEEEENS_6half_tENS5_IJlSB_lEEESI_SJ_NS4_8TiledMMAINS4_8MMA_AtomIJNS4_4SM904GMMA25MMA_64x64x16_F32F16F16_SSILNSN_5MajorE0ELSP_0ELNSN_7ScaleInE1ELSQ_1EEEEEENS4_6LayoutISC_NS5_IJNSA_ILi0EEESU_SU_EEEEENS5_IJNS4_10UnderscoreESX_SX_EEEEENS4_13SM90_TMA_LOADENS4_14ComposedLayoutINS4_7SwizzleILi2ELi4ELi3EEENS4_18smem_ptr_flag_bitsILi16EEENST_INS5_IJNSA_ILi8EEESG_EEENS5_IJSG_SB_EEEEEEEvNS4_8identityES10_S1A_vS1B_EENS_8epilogue10collective6detail29Sm90TmaWarpSpecializedAdapterINS1E_15DefaultEpilogueISI_SJ_SJ_NS1D_6thread17LinearCombinationISI_Li1EffLNS1I_9ScaleType4KindE0ELNS_15FloatRoundStyleE2ESI_EENS1_15EpilogueDefaultEEEEEvvEEEEvNT_6ParamsE)
	.align		4
        /*000c*/ 	.word	index@(__assertfail)
	.align		4
        /*0010*/ 	.word	0x00000000
	.align		4
        /*0014*/ 	.word	0xfffffffe
	.align		4
        /*0018*/ 	.word	0x00000000
	.align		4
        /*001c*/ 	.word	0xfffffffd
	.align		4
        /*0020*/ 	.word	0x00000000
	.align		4
        /*0024*/ 	.word	0xfffffffc


//--------------------- .nv.constant4             --------------------------
	.section	.nv.constant4,"a",@progbits
	.align	8
	.align		8
.nv.constant4:
        /*0000*/ 	.dword	__assertfail
	.align		8
        /*0008*/ 	.dword	__unnamed_1
	.align		8
        /*0010*/ 	.dword	_ZN40_INTERNAL_6cb332e4_4_k_cu_b74bac11_197984cuda3std3__45__cpo5beginE
	.align		8
        /*0018*/ 	.dword	_ZN40_INTERNAL_6cb332e4_4_k_cu_b74bac11_197984cuda3std3__45__cpo3endE
	.align		8
        /*0020*/ 	.dword	_ZN40_INTERNAL_6cb332e4_4_k_cu_b74bac11_197984cuda3std3__45__cpo6cbeginE
	.align		8
        /*0028*/ 	.dword	_ZN40_INTERNAL_6cb332e4_4_k_cu_b74bac11_197984cuda3std3__45__cpo4cendE
	.align		8
        /*0030*/ 	.dword	_ZN40_INTERNAL_6cb332e4_4_k_cu_b74bac11_197984cuda3std3__442_GLOBAL__N__6cb332e4_4_k_cu_b74bac11_197986ignoreE
	.align		8
        /*0038*/ 	.dword	_ZN40_INTERNAL_6cb332e4_4_k_cu_b74bac11_197984cuda3std3__419piecewise_constructE
	.align		8
        /*0040*/ 	.dword	_ZN40_INTERNAL_6cb332e4_4_k_cu_b74bac11_197984cuda3std3__48in_placeE
	.align		8
        /*0048*/ 	.dword	_ZN40_INTERNAL_6cb332e4_4_k_cu_b74bac11_197984cuda3std6ranges3__45__cpo4swapE
	.align		8
        /*0050*/ 	.dword	_ZN40_INTERNAL_6cb332e4_4_k_cu_b74bac11_197984cuda3std6ranges3__45__cpo9iter_moveE
	.align		8
        /*0058*/ 	.dword	_ZN40_INTERNAL_6cb332e4_4_k_cu_b74bac11_197984cute7productE
	.align		8
        /*0060*/ 	.dword	_ZN40_INTERNAL_6cb332e4_4_k_cu_b74bac11_197984cute1_E
	.align		8
        /*0068*/ 	.dword	$str$22
	.align		8
        /*0070*/ 	.dword	$str$23


//--------------------- .text._ZN7cutlass13device_kernelINS_4gemm6kernel13GemmUniversalIN4cute5tupleIJiiiiEEENS1_10collective13CollectiveMmaINS1_34MainloopSm90TmaGmmaWarpSpecializedILi28ENS5_IJNS4_1CILi1EEESB_SB_EEENS1_32KernelTmaWarpSpecializedPingpongEEENS5_IJNSA_ILi64EEESF_NSA_ILi32EEEEEENS_6half_tENS5_IJlSB_lEEESI_SJ_NS4_8TiledMMAINS4_8MMA_AtomIJNS4_4SM904GMMA25MMA_64x64x16_F32F16F16_SSILNSN_5MajorE0ELSP_0ELNSN_7ScaleInE1ELSQ_1EEEEEENS4_6LayoutISC_NS5_IJNSA_ILi0EEESU_SU_EEEEENS5_IJNS4_10UnderscoreESX_SX_EEEEENS4_13SM90_TMA_LOADENS4_14ComposedLayoutINS4_7SwizzleILi2ELi4ELi3EEENS4_18smem_ptr_flag_bitsILi16EEENST_INS5_IJNSA_ILi8EEESG_EEENS5_IJSG_SB_EEEEEEEvNS4_8identityES10_S1A_vS1B_EENS_8epilogue10collective6detail29Sm90TmaWarpSpecializedAdapterINS1E_15DefaultEpilogueISI_SJ_SJ_NS1D_6thread17LinearCombinationISI_Li1EffLNS1I_9ScaleType4KindE0ELNS_15FloatRoundStyleE2ESI_EENS1_15EpilogueDefaultEEEEEvvEEEEvNT_6ParamsE --------------------------
	.section	.text._ZN7cutlass13device_kernelINS_4gemm6kernel13GemmUniversalIN4cute5tupleIJiiiiEEENS1_10collective13CollectiveMmaINS1_34MainloopSm90TmaGmmaWarpSpecializedILi28ENS5_IJNS4_1CILi1EEESB_SB_EEENS1_32KernelTmaWarpSpecializedPingpongEEENS5_IJNSA_ILi64EEESF_NSA_ILi32EEEEEENS_6half_tENS5_IJlSB_lEEESI_SJ_NS4_8TiledMMAINS4_8MMA_AtomIJNS4_4SM904GMMA25MMA_64x64x16_F32F16F16_SSILNSN_5MajorE0ELSP_0ELNSN_7ScaleInE1ELSQ_1EEEEEENS4_6LayoutISC_NS5_IJNSA_ILi0EEESU_SU_EEEEENS5_IJNS4_10UnderscoreESX_SX_EEEEENS4_13SM90_TMA_LOADENS4_14ComposedLayoutINS4_7SwizzleILi2ELi4ELi3EEENS4_18smem_ptr_flag_bitsILi16EEENST_INS5_IJNSA_ILi8EEESG_EEENS5_IJSG_SB_EEEEEEEvNS4_8identityES10_S1A_vS1B_EENS_8epilogue10collective6detail29Sm90TmaWarpSpecializedAdapterINS1E_15DefaultEpilogueISI_SJ_SJ_NS1D_6thread17LinearCombinationISI_Li1EffLNS1I_9ScaleType4KindE0ELNS_15FloatRoundStyleE2ESI_EENS1_15EpilogueDefaultEEEEEvvEEEEvNT_6ParamsE,"ax",@progbits
	.align	128
.text._ZN7cutlass13device_kernelINS_4gemm6kernel13GemmUniversalIN4cute5tupleIJiiiiEEENS1_10collective13CollectiveMmaINS1_34MainloopSm90TmaGmmaWarpSpecializedILi28ENS5_IJNS4_1CILi1EEESB_SB_EEENS1_32KernelTmaWarpSpecializedPingpongEEENS5_IJNSA_ILi64EEESF_NSA_ILi32EEEEEENS_6half_tENS5_IJlSB_lEEESI_SJ_NS4_8TiledMMAINS4_8MMA_AtomIJNS4_4SM904GMMA25MMA_64x64x16_F32F16F16_SSILNSN_5MajorE0ELSP_0ELNSN_7ScaleInE1ELSQ_1EEEEEENS4_6LayoutISC_NS5_IJNSA_ILi0EEESU_SU_EEEEENS5_IJNS4_10UnderscoreESX_SX_EEEEENS4_13SM90_TMA_LOADENS4_14ComposedLayoutINS4_7SwizzleILi2ELi4ELi3EEENS4_18smem_ptr_flag_bitsILi16EEENST_INS5_IJNSA_ILi8EEESG_EEENS5_IJSG_SB_EEEEEEEvNS4_8identityES10_S1A_vS1B_EENS_8epilogue10collective6detail29Sm90TmaWarpSpecializedAdapterINS1E_15DefaultEpilogueISI_SJ_SJ_NS1D_6thread17LinearCombinationISI_Li1EffLNS1I_9ScaleType4KindE0ELNS_15FloatRoundStyleE2ESI_EENS1_15EpilogueDefaultEEEEEvvEEEEvNT_6ParamsE:
        .type           _ZN7cutlass13device_kernelINS_4gemm6kernel13GemmUniversalIN4cute5tupleIJiiiiEEENS1_10collective13CollectiveMmaINS1_34MainloopSm90TmaGmmaWarpSpecializedILi28ENS5_IJNS4_1CILi1EEESB_SB_EEENS1_32KernelTmaWarpSpecializedPingpongEEENS5_IJNSA_ILi64EEESF_NSA_ILi32EEEEEENS_6half_tENS5_IJlSB_lEEESI_SJ_NS4_8TiledMMAINS4_8MMA_AtomIJNS4_4SM904GMMA25MMA_64x64x16_F32F16F16_SSILNSN_5MajorE0ELSP_0ELNSN_7ScaleInE1ELSQ_1EEEEEENS4_6LayoutISC_NS5_IJNSA_ILi0EEESU_SU_EEEEENS5_IJNS4_10UnderscoreESX_SX_EEEEENS4_13SM90_TMA_LOADENS4_14ComposedLayoutINS4_7SwizzleILi2ELi4ELi3EEENS4_18smem_ptr_flag_bitsILi16EEENST_INS5_IJNSA_ILi8EEESG_EEENS5_IJSG_SB_EEEEEEEvNS4_8identityES10_S1A_vS1B_EENS_8epilogue10collective6detail29Sm90TmaWarpSpecializedAdapterINS1E_15DefaultEpilogueISI_SJ_SJ_NS1D_6thread17LinearCombinationISI_Li1EffLNS1I_9ScaleType4KindE0ELNS_15FloatRoundStyleE2ESI_EENS1_15EpilogueDefaultEEEEEvvEEEEvNT_6ParamsE,@function
        .size           _ZN7cutlass13device_kernelINS_4gemm6kernel13GemmUniversalIN4cute5tupleIJiiiiEEENS1_10collective13CollectiveMmaINS1_34MainloopSm90TmaGmmaWarpSpecializedILi28ENS5_IJNS4_1CILi1EEESB_SB_EEENS1_32KernelTmaWarpSpecializedPingpongEEENS5_IJNSA_ILi64EEESF_NSA_ILi32EEEEEENS_6half_tENS5_IJlSB_lEEESI_SJ_NS4_8TiledMMAINS4_8MMA_AtomIJNS4_4SM904GMMA25MMA_64x64x16_F32F16F16_SSILNSN_5MajorE0ELSP_0ELNSN_7ScaleInE1ELSQ_1EEEEEENS4_6LayoutISC_NS5_IJNSA_ILi0EEESU_SU_EEEEENS5_IJNS4_10UnderscoreESX_SX_EEEEENS4_13SM90_TMA_LOADENS4_14ComposedLayoutINS4_7SwizzleILi2ELi4ELi3EEENS4_18smem_ptr_flag_bitsILi16EEENST_INS5_IJNSA_ILi8EEESG_EEENS5_IJSG_SB_EEEEEEEvNS4_8identityES10_S1A_vS1B_EENS_8epilogue10collective6detail29Sm90TmaWarpSpecializedAdapterINS1E_15DefaultEpilogueISI_SJ_SJ_NS1D_6thread17LinearCombinationISI_Li1EffLNS1I_9ScaleType4KindE0ELNS_15FloatRoundStyleE2ESI_EENS1_15EpilogueDefaultEEEEEvvEEEEvNT_6ParamsE,(.L_x_182 - _ZN7cutlass13device_kernelINS_4gemm6kernel13GemmUniversalIN4cute5tupleIJiiiiEEENS1_10collective13CollectiveMmaINS1_34MainloopSm90TmaGmmaWarpSpecializedILi28ENS5_IJNS4_1CILi1EEESB_SB_EEENS1_32KernelTmaWarpSpecializedPingpongEEENS5_IJNSA_ILi64EEESF_NSA_ILi32EEEEEENS_6half_tENS5_IJlSB_lEEESI_SJ_NS4_8TiledMMAINS4_8MMA_AtomIJNS4_4SM904GMMA25MMA_64x64x16_F32F16F16_SSILNSN_5MajorE0ELSP_0ELNSN_7ScaleInE1ELSQ_1EEEEEENS4_6LayoutISC_NS5_IJNSA_ILi0EEESU_SU_EEEEENS5_IJNS4_10UnderscoreESX_SX_EEEEENS4_13SM90_TMA_LOADENS4_14ComposedLayoutINS4_7SwizzleILi2ELi4ELi3EEENS4_18smem_ptr_flag_bitsILi16EEENST_INS5_IJNSA_ILi8EEESG_EEENS5_IJSG_SB_EEEEEEEvNS4_8identityES10_S1A_vS1B_EENS_8epilogue10collective6detail29Sm90TmaWarpSpecializedAdapterINS1E_15DefaultEpilogueISI_SJ_SJ_NS1D_6thread17LinearCombinationISI_Li1EffLNS1I_9ScaleType4KindE0ELNS_15FloatRoundStyleE2ESI_EENS1_15EpilogueDefaultEEEEEvvEEEEvNT_6ParamsE)
        .other          _ZN7cutlass13device_kernelINS_4gemm6kernel13GemmUniversalIN4cute5tupleIJiiiiEEENS1_10collective13CollectiveMmaINS1_34MainloopSm90TmaGmmaWarpSpecializedILi28ENS5_IJNS4_1CILi1EEESB_SB_EEENS1_32KernelTmaWarpSpecializedPingpongEEENS5_IJNSA_ILi64EEESF_NSA_ILi32EEEEEENS_6half_tENS5_IJlSB_lEEESI_SJ_NS4_8TiledMMAINS4_8MMA_AtomIJNS4_4SM904GMMA25MMA_64x64x16_F32F16F16_SSILNSN_5MajorE0ELSP_0ELNSN_7ScaleInE1ELSQ_1EEEEEENS4_6LayoutISC_NS5_IJNSA_ILi0EEESU_SU_EEEEENS5_IJNS4_10UnderscoreESX_SX_EEEEENS4_13SM90_TMA_LOADENS4_14ComposedLayoutINS4_7SwizzleILi2ELi4ELi3EEENS4_18smem_ptr_flag_bitsILi16EEENST_INS5_IJNSA_ILi8EEESG_EEENS5_IJSG_SB_EEEEEEEvNS4_8identityES10_S1A_vS1B_EENS_8epilogue10collective6detail29Sm90TmaWarpSpecializedAdapterINS1E_15DefaultEpilogueISI_SJ_SJ_NS1D_6thread17LinearCombinationISI_Li1EffLNS1I_9ScaleType4KindE0ELNS_15FloatRoundStyleE2ESI_EENS1_15EpilogueDefaultEEEEEvvEEEEvNT_6ParamsE,@"STO_CUDA_ENTRY STV_DEFAULT"
_ZN7cutlass13device_kernelINS_4gemm6kernel13GemmUniversalIN4cute5tupleIJiiiiEEENS1_10collective13CollectiveMmaINS1_34MainloopSm90TmaGmmaWarpSpecializedILi28ENS5_IJNS4_1CILi1EEESB_SB_EEENS1_32KernelTmaWarpSpecializedPingpongEEENS5_IJNSA_ILi64EEESF_NSA_ILi32EEEEEENS_6half_tENS5_IJlSB_lEEESI_SJ_NS4_8TiledMMAINS4_8MMA_AtomIJNS4_4SM904GMMA25MMA_64x64x16_F32F16F16_SSILNSN_5MajorE0ELSP_0ELNSN_7ScaleInE1ELSQ_1EEEEEENS4_6LayoutISC_NS5_IJNSA_ILi0EEESU_SU_EEEEENS5_IJNS4_10UnderscoreESX_SX_EEEEENS4_13SM90_TMA_LOADENS4_14ComposedLayoutINS4_7SwizzleILi2ELi4ELi3EEENS4_18smem_ptr_flag_bitsILi16EEENST_INS5_IJNSA_ILi8EEESG_EEENS5_IJSG_SB_EEEEEEEvNS4_8identityES10_S1A_vS1B_EENS_8epilogue10collective6detail29Sm90TmaWarpSpecializedAdapterINS1E_15DefaultEpilogueISI_SJ_SJ_NS1D_6thread17LinearCombinationISI_Li1EffLNS1I_9ScaleType4KindE0ELNS_15FloatRoundStyleE2ESI_EENS1_15EpilogueDefaultEEEEEvvEEEEvNT_6ParamsE:
[----:B------:R-:W0:Y:S02]  /*0000*/  LDC R1, c[0x0][0x28] ;  /* 0x00000a00ff017b82 */ /* 0x000e240000000800 */
[----:B0-----:R-:W-:Y:S01]  /*0010*/  VIADD R1, R1, 0xfffffff8 ;  /* 0xfffffff801017836 */ /* 0x001fe20000000000 */
[----:B------:R-:W0:Y:S01]  /*0020*/  S2R R4, SR_TID.X ;  /* 0x0000000000047919 */ /* 0x000e220000002100 */
[----:B------:R-:W-:Y:S01]  /*0030*/  ELECT P0, URZ, PT ;  /* 0x00000000003f782f */ /* 0x000fe20003800000 */
[----:B------:R-:W-:Y:S01]  /*0040*/  BSSY B0, `(.L_x_0) ;  /* 0x000000f000007945 */ /* 0x000fe20003800000 */
[--C-:B0-----:R-:W-:Y:S02]  /*0050*/  SHF.R.U32.HI R0, RZ, 0x5, R4.reuse ;  /* 0x00000005ff007819 */ /* 0x101fe40000011604 */
[----:B------:R-:W-:-:S03]  /*0060*/  SHF.R.U32.HI R5, RZ, 0x7, R4 ;  /* 0x00000007ff057819 */ /* 0x000fc60000011604 */
[----:B------:R-:W0:Y:S04]  /*0070*/  SHFL.IDX PT, R2, R0, RZ, 0x1f ;  /* 0x00001fff00027589 */ /* 0x000e2800000e0000 */
[----:B------:R1:W2:Y:S01]  /*0080*/  SHFL.IDX PT, R8, R5, RZ, 0x1f ;  /* 0x00001fff05087589 */ /* 0x0002a200000e0000 */
[----:B0-----:R-:W-:-:S13]  /*0090*/  ISETP.NE.OR P0, PT, R2, RZ, !P0 ;  /* 0x000000ff0200720c */ /* 0x001fda0004705670 */
[----:B-12---:R-:W-:Y:S05]  /*00a0*/  @P0 BRA `(.L_x_1) ;  /* 0x0000000000200947 */ /* 0x006fea0003800000 */
[----:B------:R-:W-:Y:S02]  /*00b0*/  ULDC.64 UR4, c[0x0][0x198] ;  /* 0x0000660000047ab9 */ /* 0x000fe40000000a00 */
[----:B------:R-:W-:Y:S02]  /*00c0*/  UIADD3 UR6, UP0, UR4, 0xf0, URZ ;  /* 0x000000f004067890 */ /* 0x000fe4000ff1e03f */
[----:B------:R-:W-:Y:S02]  /*00d0*/  UIADD3 UR4, UP1, UR4, 0x1f0, URZ ;  /* 0x000001f004047890 */ /* 0x000fe4000ff3e03f */
[----:B------:R-:W-:Y:S02]  /*00e0*/  UIADD3.X UR7, URZ, UR5, URZ, UP0, !UPT ;  /* 0x000000053f077290 */ /* 0x000fe400087fe43f */
[----:B------:R-:W-:-:S07]  /*00f0*/  UIADD3.X UR5, URZ, UR5, URZ, UP1, !UPT ;  /* 0x000000053f057290 */ /* 0x000fce0008ffe43f */
[----:B------:R0:W-:Y:S02]  /*0100*/  UTMACCTL.PF [UR6] ;  /* 0x00000000060079b9 */ /* 0x0001e40008040000 */
[----:B------:R0:W-:Y:S02]  /*0110*/  UTMACCTL.PF [UR4] ;  /* 0x00000000040079b9 */ /* 0x0001e40008040000 */
[----:B0-----:R-:W-:Y:S01]  /*0120*/  NOP ;  /* 0x0000000000007918 */ /* 0x001fe20000000000 */
.L_x_1:
[----:B------:R-:W-:Y:S05]  /*0130*/  BSYNC B0 ;  /* 0x0000000000007941 */ /* 0x000fea0003800000 */
.L_x_0:
[----:B------:R-:W0:Y:S02]  /*0140*/  SHFL.IDX PT, R3, R0, RZ, 0x1f ;  /* 0x00001fff00037589 */ /* 0x000e2400000e0000 */
[----:B0-----:R-:W-:-:S13]  /*0150*/  ISETP.NE.AND P0, PT, R3, RZ, PT ;  /* 0x000000ff0300720c */ /* 0x001fda0003f05270 */
[----:B------:R-:W-:Y:S05]  /*0160*/  @P0 BRA `(.L_x_2) ;  /* 0x0000000400240947 */ /* 0x000fea0003800000 */
[----:B------:R-:W-:Y:S01]  /*0170*/  ELECT P0, URZ, PT ;  /* 0x00000000003f782f */ /* 0x000fe20003800000 */
[----:B------:R-:W-:-:S12]  /*0180*/  BSSY B0, `(.L_x_2) ;  /* 0x0000047000007945 */ /* 0x000fd80003800000 */
[----:B------:R-:W-:Y:S05]  /*0190*/  @!P0 BRA `(.L_x_3) ;  /* 0x0000000400148947 */ /* 0x000fea0003800000 */
[----:B------:R-:W0:Y:S01]  /*01a0*/  S2UR UR8, SR_CgaCtaId ;  /* 0x00000000000879c3 */ /* 0x000e220000008800 */
[----:B------:R-:W-:Y:S01]  /*01b0*/  UMOV UR4, 0x400 ;  /* 0x0000040000047882 */ /* 0x000fe20000000000 */
[----:B------:R-:W-:Y:S01]  /*01c0*/  UMOV UR5, 0x1 ;  /* 0x0000000100057882 */ /* 0x000fe20000000000 */
[----:B------:R-:W-:Y:S02]  /*01d0*/  UMOV UR6, 0x80 ;  /* 0x0000008000067882 */ /* 0x000fe40000000000 */
[----:B------:R-:W-:-:S04]  /*01e0*/  UIADD3 UR6, -UR6, 0x100000, URZ ;  /* 0x0010000006067890 */ /* 0x000fc8000fffe13f */
[----:B------:R-:W-:Y:S02]  /*01f0*/  USHF.L.U32 UR7, UR6, 0xb, URZ ;  /* 0x0000000b06077899 */ /* 0x000fe4000800063f */
[----:B------:R-:W-:Y:S02]  /*0200*/  USHF.L.U32 UR6, UR6, 0x1, URZ ;  /* 0x0000000106067899 */ /* 0x000fe4000800063f */
[----:B0-----:R-:W-:Y:S02]  /*0210*/  ULEA UR8, UR8, UR4, 0x18 ;  /* 0x0000000408087291 */ /* 0x001fe4000f8ec03f */
[----:B------:R-:W-:-:S04]  /*0220*/  UIADD3 UR4, -UR5, 0x100000, URZ ;  /* 0x0010000005047890 */ /* 0x000fc8000fffe13f */
[----:B------:R-:W-:Y:S02]  /*0230*/  USHF.L.U32 UR5, UR4, 0xb, URZ ;  /* 0x0000000b04057899 */ /* 0x000fe4000800063f */
[----:B------:R-:W-:Y:S01]  /*0240*/  USHF.L.U32 UR4, UR4, 0x1, URZ ;  /* 0x0000000104047899 */ /* 0x000fe2000800063f */
[----:B------:R-:W0:Y:S11]  /*0250*/  FENCE.VIEW.ASYNC.S ;  /* 0x00000000000073c6 */ /* 0x000e360000000000 */
[----:B0-----:R0:W1:Y:S01]  /*0260*/  SYNCS.EXCH.64 URZ, [UR8], UR4 ;  /* 0x00000004083f75b2 */ /* 0x0010620008000100 */
[----:B------:R0:W2:Y:S01]  /*0270*/  SYNCS.EXCH.64 URZ, [UR8+0xe0], UR6 ;  /* 0x0000e006083f75b2 */ /* 0x0000a20008000100 */
[----:B------:R0:W3:Y:S01]  /*0280*/  SYNCS.EXCH.64 URZ, [UR8+0x8], UR4 ;  /* 0x00000804083f75b2 */ /* 0x0000e20008000100 */
[----:B------:R0:W4:Y:S01]  /*0290*/  SYNCS.EXCH.64 URZ, [UR8+0xe8], UR6 ;  /* 0x0000e806083f75b2 */ /* 0x0001220008000100 */
[----:B------:R0:W0:Y:S01]  /*02a0*/  SYNCS.EXCH.64 URZ, [UR8+0x10], UR4 ;  /* 0x00001004083f75b2 */ /* 0x0000220008000100 */
        /* <DEDUP_REMOVED lines=51> */
[----:B-1234-:R-:W-:Y:S01]  /*05e0*/  NOP ;  /* 0x0000000000007918 */ /* 0x01efe20000000000 */
.L_x_3:
[----:B0-----:R-:W-:Y:S05]  /*05f0*/  BSYNC B0 ;  /* 0x0000000000007941 */ /* 0x001fea0003800000 */
.L_x_2:
[----:B------:R-:W0:Y:S01]  /*0600*/  SHFL.IDX PT, R6, R0, RZ, 0x1f ;  /* 0x00001fff00067589 */ /* 0x000e2200000e0000 */
[----:B------:R-:W-:Y:S01]  /*0610*/  ELECT P0, URZ, PT ;  /* 0x00000000003f782f */ /* 0x000fe20003800000 */
[----:B------:R-:W-:Y:S01]  /*0620*/  NOP ;  /* 0x0000000000007918 */ /* 0x000fe20000000000 */
[----:B------:R-:W-:Y:S01]  /*0630*/  ELECT P1, URZ, PT ;  /* 0x00000000003f782f */ /* 0x000fe20003820000 */
[----:B------:R-:W1:Y:S01]  /*0640*/  SHFL.IDX PT, R3, R0, RZ, 0x1f ;  /* 0x00001fff00037589 */ /* 0x000e6200000e0000 */
[----:B------:R-:W-:Y:S01]  /*0650*/  UMOV UR4, 0x20 ;  /* 0x0000002000047882 */ /* 0x000fe20000000000 */
[----:B------:R-:W-:Y:S01]  /*0660*/  UMOV UR11, 0x80 ;  /* 0x00000080000b7882 */ /* 0x000fe20000000000 */
[----:B------:R-:W-:Y:S01]  /*0670*/  NOP ;  /* 0x0000000000007918 */ /* 0x000fe20000000000 */
[C---:B------:R-:W-:Y:S01]  /*0680*/  VIADD R33, R8.reuse, 0xffffffff ;  /* 0xffffffff08217836 */ /* 0x040fe20000000000 */
[----:B------:R-:W2:Y:S01]  /*0690*/  SHFL.IDX PT, R5, R5, RZ, 0x1f ;  /* 0x00001fff05057589 */ /* 0x000ea200000e0000 */
[----:B------:R-:W-:Y:S01]  /*06a0*/  ULDC.64 UR36, c[0x0][0x208] ;  /* 0x0000820000247ab9 */ /* 0x000fe20000000a00 */
[----:B------:R-:W-:-:S02]  /*06b0*/  ISETP.NE.AND P2, PT, R8, RZ, PT ;  /* 0x000000ff0800720c */ /* 0x000fc40003f45270 */
[----:B------:R-:W-:Y:S02]  /*06c0*/  ISETP.GE.U32.AND P3, PT, R33, 0x2, PT ;  /* 0x000000022100780c */ /* 0x000fe40003f66070 */
[----:B0-----:R-:W-:Y:S02]  /*06d0*/  ISETP.NE.OR P0, PT, R6, RZ, !P0 ;  /* 0x000000ff0600720c */ /* 0x001fe40004705670 */
[----:B-1----:R-:W-:Y:S02]  /*06e0*/  ISETP.NE.OR P1, PT, R3, RZ, !P1 ;  /* 0x000000ff0300720c */ /* 0x002fe40004f25670 */
[----:B------:R-:W-:-:S04]  /*06f0*/  SHF.R.S32.HI R3, RZ, 0x1f, R2 ;  /* 0x0000001fff037819 */ /* 0x000fc80000011402 */
[----:B------:R-:W-:-:S05]  /*0700*/  LEA.HI R3, R3, R2, RZ, 0x2 ;  /* 0x0000000203037211 */ /* 0x000fca00078f10ff */
[----:B------:R-:W-:Y:S01]  /*0710*/  VOTEU.ALL UP0, P0 ;  /* 0x00000000003f7886 */ /* 0x000fe20000000000 */
[----:B------:R-:W-:Y:S01]  /*0720*/  LOP3.LUT R3, R3, 0xfffffffc, RZ, 0xc0, !PT ;  /* 0xfffffffc03037812 */ /* 0x000fe200078ec0ff */
[----:B------:R-:W-:-:S03]  /*0730*/  VOTEU.ALL UP1, P1 ;  /* 0x00000000003f7886 */ /* 0x000fc60000820000 */
[----:B------:R-:W0:Y:S01]  /*0740*/  @!UP0 S2UR UR7, SR_CgaCtaId ;  /* 0x00000000000789c3 */ /* 0x000e220000008800 */
[----:B------:R-:W-:Y:S01]  /*0750*/  @!UP0 UMOV UR6, 0x400 ;  /* 0x0000040000068882 */ /* 0x000fe20000000000 */
[----:B------:R-:W-:-:S04]  /*0760*/  @!UP0 UIADD3 UR4, -UR4, 0x100000, URZ ;  /* 0x0010000004048890 */ /* 0x000fc8000fffe13f */
[----:B------:R-:W-:Y:S02]  /*0770*/  @!UP0 USHF.L.U32 UR5, UR4, 0xb, URZ ;  /* 0x0000000b04058899 */ /* 0x000fe4000800063f */
[----:B------:R-:W-:Y:S01]  /*0780*/  @!UP0 USHF.L.U32 UR4, UR4, 0x1, URZ ;  /* 0x0000000104048899 */ /* 0x000fe2000800063f */
[----:B------:R-:W-:Y:S01]  /*0790*/  IMAD.IADD R0, R2, 0x1, -R3 ;  /* 0x0000000102007824 */ /* 0x000fe200078e0a03 */
[----:B------:R-:W-:Y:S01]  /*07a0*/  @!UP1 UMOV UR9, 0x400 ;  /* 0x0000040000099882 */ /* 0x000fe20000000000 */
[----:B------:R-:W-:Y:S01]  /*07b0*/  VOTEU.ALL UP2, P1 ;  /* 0x00000000003f7886 */ /* 0x000fe20000840000 */
[----:B------:R-:W-:Y:S01]  /*07c0*/  VOTEU.ALL UP3, P1 ;  /* 0x00000000003f7886 */ /* 0x000fe20000860000 */
[----:B------:R-:W-:Y:S01]  /*07d0*/  VOTEU.ALL UP4, P1 ;  /* 0x00000000003f7886 */ /* 0x000fe20000880000 */
[----:B------:R-:W1:Y:S01]  /*07e0*/  @!UP1 S2UR UR10, SR_CgaCtaId ;  /* 0x00000000000a99c3 */ /* 0x000e620000008800 */
[----:B------:R-:W-:Y:S01]  /*07f0*/  VOTEU.ALL UP5, P1 ;  /* 0x00000000003f7886 */ /* 0x000fe200008a0000 */
[----:B------:R-:W-:-:S04]  /*0800*/  SHF.R.S32.HI R3, RZ, 0x1f, R4 ;  /* 0x0000001fff037819 */ /* 0x000fc80000011404 */
[----:B------:R-:W-:-:S04]  /*0810*/  LEA.HI R3, R3, R4, RZ, 0x7 ;  /* 0x0000000403037211 */ /* 0x000fc800078f38ff */
[----:B------:R-:W-:-:S05]  /*0820*/  LOP3.LUT R3, R3, 0xffffff80, RZ, 0xc0, !PT ;  /* 0xffffff8003037812 */ /* 0x000fca00078ec0ff */
[----:B------:R-:W-:Y:S01]  /*0830*/  IMAD.IADD R3, R4, 0x1, -R3 ;  /* 0x0000000104037824 */ /* 0x000fe200078e0a03 */
[----:B0-----:R-:W-:Y:S02]  /*0840*/  @!UP0 ULEA UR8, UR7, UR6, 0x18 ;  /* 0x0000000607088291 */ /* 0x001fe4000f8ec03f */
[----:B------:R-:W-:-:S04]  /*0850*/  @!UP1 UIADD3 UR6, -UR11, 0x100000, URZ ;  /* 0x001000000b069890 */ /* 0x000fc8000fffe13f */
[----:B------:R-:W-:Y:S02]  /*0860*/  @!UP1 USHF.L.U32 UR7, UR6, 0xb, URZ ;  /* 0x0000000b06079899 */ /* 0x000fe4000800063f */
[----:B------:R-:W-:Y:S01]  /*0870*/  @!UP1 USHF.L.U32 UR6, UR6, 0x1, URZ ;  /* 0x0000000106069899 */ /* 0x000fe2000800063f */
[----:B------:R-:W-:Y:S01]  /*0880*/  VOTEU.ALL UP0, P0 ;  /* 0x00000000003f7886 */ /* 0x000fe20000000000 */
[----:B-1----:R-:W-:Y:S01]  /*0890*/  @!UP1 ULEA UR9, UR10, UR9, 0x18 ;  /* 0x000000090a099291 */ /* 0x002fe2000f8ec03f */
[----:B------:R-:W-:Y:S02]  /*08a0*/  VOTEU.ALL UP1, P0 ;  /* 0x00000000003f7886 */ /* 0x000fe40000020000 */
[----:B------:R-:W-:Y:S01]  /*08b0*/  ULDC.64 UR10, c[0x0][0x598] ;  /* 0x00016600000a7ab9 */ /* 0x000fe20000000a00 */
[----:B------:R-:W-:Y:S01]  /*08c0*/  ISETP.NE.AND P0, PT, R0, 0x3, PT ;  /* 0x000000030000780c */ /* 0x000fe20003f05270 */
[----:B------:R-:W0:Y:S02]  /*08d0*/  FENCE.VIEW.ASYNC.S ;  /* 0x00000000000073c6 */ /* 0x000e240000000000 */
[----:B0-----:R0:W1:Y:S01]  /*08e0*/  @!UP0 SYNCS.EXCH.64 URZ, [UR8+0x1f0], UR4 ;  /* 0x0001f004083f85b2 */ /* 0x0010620008000100 */
[----:B------:R-:W-:-:S02]  /*08f0*/  ISETP.NE.U32.AND P1, PT, RZ, UR10, PT ;  /* 0x0000000aff007c0c */ /* 0x000fc4000bf25070 */
[----:B------:R-:W-:Y:S02]  /*0900*/  ISETP.EQ.OR P0, PT, R0, RZ, !P0 ;  /* 0x000000ff0000720c */ /* 0x000fe40004702670 */
[----:B------:R-:W-:Y:S02]  /*0910*/  ISETP.NE.AND.EX P1, PT, RZ, UR11, PT, P1 ;  /* 0x0000000bff007c0c */ /* 0x000fe4000bf25310 */
[----:B------:R-:W-:-:S04]  /*0920*/  ISETP.EQ.AND P0, PT, R8, RZ, P0 ;  /* 0x000000ff0800720c */ /* 0x000fc80000702270 */
[----:B------:R-:W-:-:S04]  /*0930*/  SEL R16, RZ, 0x1, !P0 ;  /* 0x00000001ff107807 */ /* 0x000fc80004000000 */
[----:B------:R-:W-:Y:S01]  /*0940*/  SEL R16, R16, 0x2, P3 ;  /* 0x0000000210107807 */ /* 0x000fe20001800000 */
[----:B------:R0:W1:Y:S01]  /*0950*/  @!UP1 SYNCS.EXCH.64 URZ, [UR8+0x1f8], UR4 ;  /* 0x0001f804083f95b2 */ /* 0x0000620008000100 */
[----:B------:R-:W-:Y:S01]  /*0960*/  NOP ;  /* 0x0000000000007918 */ /* 0x000fe20000000000 */
[----:B------:R0:W1:Y:S01]  /*0970*/  @!UP2 SYNCS.EXCH.64 URZ, [UR9+0x1d0], UR6 ;  /* 0x0001d006093fa5b2 */ /* 0x0000620008000100 */
[----:B------:R0:W1:Y:S01]  /*0980*/  @!UP3 SYNCS.EXCH.64 URZ, [UR9+0x1d8], UR6 ;  /* 0x0001d806093fb5b2 */ /* 0x0000620008000100 */
[----:B------:R0:W1:Y:S01]  /*0990*/  @!UP4 SYNCS.EXCH.64 URZ, [UR9+0x1e0], UR6 ;  /* 0x0001e006093fc5b2 */ /* 0x0000620008000100 */
[----:B------:R0:W1:Y:S01]  /*09a0*/  @!UP5 SYNCS.EXCH.64 URZ, [UR9+0x1e8], UR6 ;  /* 0x0001e806093fd5b2 */ /* 0x0000620008000100 */
[----:B------:R-:W-:Y:S01]  /*09b0*/  NOP ;  /* 0x0000000000007918 */ /* 0x000fe20000000000 */
[----:B-1----:R-:W-:Y:S06]  /*09c0*/  BAR.SYNC.DEFER_BLOCKING 0x0 ;  /* 0x0000000000007b1d */ /* 0x002fec0000010000 */
[----:B0-2---:R-:W-:Y:S05]  /*09d0*/  @!P1 BRA `(.L_x_4) ;  /* 0x00000000001c9947 */ /* 0x005fea0003800000 */
[----:B------:R-:W0:Y:S02]  /*09e0*/  LDC.64 R6, c[0x0][0x598] ;  /* 0x00016600ff067b82 */ /* 0x000e240000000a00 */
[----:B0-----:R-:W2:Y:S02]  /*09f0*/  LDG.E.64 R6, desc[UR36][R6.64] ;  /* 0x0000002406067981 */ /* 0x001ea4000c1e1b00 */
[----:B--2---:R-:W-:-:S04]  /*0a00*/  ISETP.NE.U32.AND P0, PT, R6, RZ, PT ;  /* 0x000000ff0600720c */ /* 0x004fc80003f05070 */
[----:B------:R-:W-:-:S13]  /*0a10*/  ISETP.NE.AND.EX P0, PT, R7, RZ, PT, P0 ;  /* 0x000000ff0700720c */ /* 0x000fda0003f05300 */
[----:B------:R-:W-:Y:S05]  /*0a20*/  @!P0 BRA `(.L_x_4) ;  /* 0x0000000000088947 */ /* 0x000fea0003800000 */
[----:B------:R1:W5:Y:S01]  /*0a30*/  LD.E R56, desc[UR36][R6.64] ;  /* 0x0000002406387980 */ /* 0x000362000c101900 */
[----:B------:R-:W-:Y:S05]  /*0a40*/  BRA `(.L_x_5) ;  /* 0x0000000000247947 */ /* 0x000fea0003800000 */
.L_x_4:
[----:B------:R-:W-:Y:S02]  /*0a50*/  ULDC.64 UR4, c[0x0][0x588] ;  /* 0x0001620000047ab9 */ /* 0x000fe40000000a00 */
[----:B------:R-:W-:-:S04]  /*0a60*/  ISETP.NE.U32.AND P0, PT, RZ, UR4, PT ;  /* 0x00000004ff007c0c */ /* 0x000fc8000bf05070 */
[----:B------:R-:W-:-:S13]  /*0a70*/  ISETP.NE.AND.EX P0, PT, RZ, UR5, PT, P0 ;  /* 0x00000005ff007c0c */ /* 0x000fda000bf05300 */
[----:B------:R-:W-:Y:S05]  /*0a80*/  @!P0 BRA `(.L_x_6) ;  /* 0x00000000000c8947 */ /* 0x000fea0003800000 */
[----:B------:R-:W0:Y:S02]  /*0a90*/  LDC.64 R56, c[0x0][0x588] ;  /* 0x00016200ff387b82 */ /* 0x000e240000000a00 */
[----:B0-----:R0:W5:Y:S01]  /*0aa0*/  LDG.E R56, desc[UR36][R56.64] ;  /* 0x0000002438387981 */ /* 0x001162000c1e1900 */
[----:B------:R-:W-:Y:S05]  /*0ab0*/  BRA `(.L_x_5) ;  /* 0x0000000000087947 */ /* 0x000fea0003800000 */
.L_x_6:
[----:B------:R-:W-:Y:S02]  /*0ac0*/  ULDC UR4, c[0x0][0x580] ;  /* 0x0001600000047ab9 */ /* 0x000fe40000000800 */
[----:B------:R-:W-:-:S07]  /*0ad0*/  IMAD.U32 R56, RZ, RZ, UR4 ;  /* 0x00000004ff387e24 */ /* 0x000fce000f8e00ff */
.L_x_5:
[----:B------:R-:W-:Y:S02]  /*0ae0*/  ULDC.64 UR4, c[0x0][0x5a0] ;  /* 0x0001680000047ab9 */ /* 0x000fe40000000a00 */
[----:B------:R-:W-:-:S04]  /*0af0*/  ISETP.NE.U32.AND P0, PT, RZ, UR4, PT ;  /* 0x00000004ff007c0c */ /* 0x000fc8000bf05070 */
[----:B------:R-:W-:-:S13]  /*0b00*/  ISETP.NE.AND.EX P0, PT, RZ, UR5, PT, P0 ;  /* 0x00000005ff007c0c */ /* 0x000fda000bf05300 */
[----:B------:R-:W-:Y:S05]  /*0b10*/  @!P0 BRA `(.L_x_7) ;  /* 0x00000000001c8947 */ /* 0x000fea0003800000 */
[----:B-1----:R-:W1:Y:S02]  /*0b20*/  LDC.64 R6, c[0x0][0x5a0] ;  /* 0x00016800ff067b82 */ /* 0x002e640000000a00 */
[----:B-1----:R-:W2:Y:S02]  /*0b30*/  LDG.E.64 R6, desc[UR36][R6.64] ;  /* 0x0000002406067981 */ /* 0x002ea4000c1e1b00 */
[----:B--2---:R-:W-:-:S04]  /*0b40*/  ISETP.NE.U32.AND P0, PT, R6, RZ, PT ;  /* 0x000000ff0600720c */ /* 0x004fc80003f05070 */
[----:B------:R-:W-:-:S13]  /*0b50*/  ISETP.NE.AND.EX P0, PT, R7, RZ, PT, P0 ;  /* 0x000000ff0700720c */ /* 0x000fda0003f05300 */
[----:B------:R-:W-:Y:S05]  /*0b60*/  @!P0 BRA `(.L_x_7) ;  /* 0x0000000000088947 */ /* 0x000fea0003800000 */
[----:B0-----:R2:W5:Y:S01]  /*0b70*/  LD.E R57, desc[UR36][R6.64] ;  /* 0x0000002406397980 */ /* 0x001562000c101900 */
[----:B------:R-:W-:Y:S05]  /*0b80*/  BRA `(.L_x_8) ;  /* 0x0000000000247947 */ /* 0x000fea0003800000 */
.L_x_7:
[----:B------:R-:W-:Y:S02]  /*0b90*/  ULDC.64 UR4, c[0x0][0x590] ;  /* 0x0001640000047ab9 */ /* 0x000fe40000000a00 */
[----:B------:R-:W-:-:S04]  /*0ba0*/  ISETP.NE.U32.AND P0, PT, RZ, UR4, PT ;  /* 0x00000004ff007c0c */ /* 0x000fc8000bf05070 */
[----:B------:R-:W-:-:S13]  /*0bb0*/  ISETP.NE.AND.EX P0, PT, RZ, UR5, PT, P0 ;  /* 0x00000005ff007c0c */ /* 0x000fda000bf05300 */
[----:B------:R-:W-:Y:S05]  /*0bc0*/  @!P0 BRA `(.L_x_9) ;  /* 0x00000000000c8947 */ /* 0x000fea0003800000 */
[----:B-1----:R-:W0:Y:S02]  /*0bd0*/  LDC.64 R6, c[0x0][0x590] ;  /* 0x00016400ff067b82 */ /* 0x002e240000000a00 */
[----:B0-----:R0:W5:Y:S01]  /*0be0*/  LDG.E R57, desc[UR36][R6.64] ;  /* 0x0000002406397981 */ /* 0x001162000c1e1900 */
[----:B------:R-:W-:Y:S05]  /*0bf0*/  BRA `(.L_x_8) ;  /* 0x0000000000087947 */ /* 0x000fea0003800000 */
.L_x_9:
[----:B------:R-:W-:Y:S02]  /*0c00*/  ULDC UR4, c[0x0][0x584] ;  /* 0x0001610000047ab9 */ /* 0x000fe40000000800 */
[----:B0-----:R-:W-:-:S07]  /*0c10*/  IMAD.U32 R57, RZ, RZ, UR4 ;  /* 0x00000004ff397e24 */ /* 0x001fce000f8e00ff */
.L_x_8:
[----:B------:R-:W3:Y:S01]  /*0c20*/  LDC R2, c[0x0][0x65c] ;  /* 0x00019700ff027b82 */ /* 0x000ee20000000800 */
[----:B------:R-:W4:Y:S01]  /*0c30*/  S2R R14, SR_CTAID.Y ;  /* 0x00000000000e7919 */ /* 0x000f220000002600 */
[----:B------:R-:W-:Y:S01]  /*0c40*/  ULDC UR6, c[0x0][0x28c] ;  /* 0x0000a30000067ab9 */ /* 0x000fe20000000800 */
[----:B------:R-:W-:Y:S01]  /*0c50*/  ISETP.NE.AND P0, PT, R8, 0x2, PT ;  /* 0x000000020800780c */ /* 0x000fe20003f05270 */
[----:B------:R-:W-:Y:S01]  /*0c60*/  UIADD3 UR6, UR6, 0x1f, URZ ;  /* 0x0000001f06067890 */ /* 0x000fe2000fffe03f */
[----:B012---:R-:W0:Y:S01]  /*0c70*/  S2R R6, SR_CTAID.X ;  /* 0x0000000000067919 */ /* 0x007e220000002500 */
[----:B------:R-:W-:Y:S01]  /*0c80*/  IMAD.MOV.U32 R7, RZ, RZ, RZ ;  /* 0x000000ffff077224 */ /* 0x000fe200078e00ff */
[----:B------:R-:W-:Y:S01]  /*0c90*/  UMOV UR39, URZ ;  /* 0x0000003f00277c82 */ /* 0x000fe20008000000 */
[----:B------:R-:W-:Y:S01]  /*0ca0*/  USHF.R.S32.HI UR7, URZ, 0x1f, UR6 ;  /* 0x0000001f3f077899 */ /* 0x000fe20008011406 */
[----:B------:R-:W-:Y:S01]  /*0cb0*/  UMOV UR38, URZ ;  /* 0x0000003f00267c82 */ /* 0x000fe20008000000 */
[----:B------:R-:W-:-:S02]  /*0cc0*/  ULDC.64 UR8, c[0x0][0x650] ;  /* 0x0001940000087ab9 */ /* 0x000fc40000000a00 */
[----:B------:R-:W-:-:S04]  /*0cd0*/  ULEA.HI UR7, UR7, UR6, URZ, 0x5 ;  /* 0x0000000607077291 */ /* 0x000fc8000f8f283f */
[----:B------:R-:W-:Y:S01]  /*0ce0*/  USHF.R.S32.HI UR40, URZ, 0x5, UR7 ;  /* 0x000000053f287899 */ /* 0x000fe20008011407 */
[----:B---3--:R-:W-:-:S13]  /*0cf0*/  ISETP.NE.AND P1, PT, R2, 0x1, PT ;  /* 0x000000010200780c */ /* 0x008fda0003f25270 */
[----:B------:R-:W0:Y:S01]  /*0d00*/  @P1 LDC R19, c[0x0][0x10] ;  /* 0x00000400ff131b82 */ /* 0x000e220000000800 */
[----:B----4-:R-:W-:Y:S02]  /*0d10*/  @P1 IMAD.MOV.U32 R8, RZ, RZ, R14 ;  /* 0x000000ffff081224 */ /* 0x010fe400078e000e */
[----:B------:R-:W-:Y:S02]  /*0d20*/  @P1 IMAD.MOV.U32 R9, RZ, RZ, RZ ;  /* 0x000000ffff091224 */ /* 0x000fe400078e00ff */
[----:B------:R-:W-:-:S03]  /*0d30*/  @P1 IMAD.MOV.U32 R17, RZ, RZ, RZ ;  /* 0x000000ffff111224 */ /* 0x000fc600078e00ff */
[----:B------:R-:W1:Y:S01]  /*0d40*/  @!P1 LDC R11, c[0x0][0xc] ;  /* 0x00000300ff0b9b82 */ /* 0x000e620000000800 */
[----:B------:R-:W-:Y:S01]  /*0d50*/  ULDC UR4, c[0x0][0xc] ;  /* 0x0000030000047ab9 */ /* 0x000fe20000000800 */
[----:B------:R-:W-:Y:S02]  /*0d60*/  ULDC UR5, c[0x0][0x10] ;  /* 0x0000040000057ab9 */ /* 0x000fe40000000800 */
[----:B------:R-:W-:-:S04]  /*0d70*/  UIMAD.WIDE.U32 UR4, UR4, UR5, URZ ;  /* 0x00000005040472a5 */ /* 0x000fc8000f8e003f */
[----:B------:R-:W2:Y:S01]  /*0d80*/  LDC R2, c[0x0][0x14] ;  /* 0x00000500ff027b82 */ /* 0x000ea20000000800 */
[----:B0-----:R-:W-:-:S04]  /*0d90*/  @P1 IMAD.WIDE.U32 R18, R6, R19, R8 ;  /* 0x0000001306121225 */ /* 0x001fc800078e0008 */
[----:B------:R-:W-:Y:S02]  /*0da0*/  @P1 IMAD.IADD R17, R19, 0x1, R17 ;  /* 0x0000000113111824 */ /* 0x000fe400078e0211 */
[----:B-1----:R-:W-:-:S04]  /*0db0*/  @!P1 IMAD.WIDE.U32 R8, R11, R14, R6 ;  /* 0x0000000e0b089225 */ /* 0x002fc800078e0006 */
[----:B------:R-:W-:Y:S02]  /*0dc0*/  @!P1 IMAD.MOV.U32 R18, RZ, RZ, R8 ;  /* 0x000000ffff129224 */ /* 0x000fe400078e0008 */
[----:B------:R-:W-:Y:S02]  /*0dd0*/  @!P1 IMAD.MOV.U32 R17, RZ, RZ, R9 ;  /* 0x000000ffff119224 */ /* 0x000fe400078e0009 */
[----:B--2---:R-:W-:-:S04]  /*0de0*/  IMAD.WIDE.U32 R12, R2, UR4, RZ ;  /* 0x00000004020c7c25 */ /* 0x004fc8000f8e00ff */
[----:B------:R-:W-:Y:S01]  /*0df0*/  IMAD R23, R2, UR5, RZ ;  /* 0x0000000502177c24 */ /* 0x000fe2000f8e02ff */
[----:B------:R0:W-:Y:S03]  /*0e00*/  STL.64 [R1], R12 ;  /* 0x0000000c01007387 */ /* 0x0001e60000100a00 */
[----:B------:R-:W-:Y:S01]  /*0e10*/  IMAD.IADD R23, R13, 0x1, R23 ;  /* 0x000000010d177824 */ /* 0x000fe200078e0217 */
[----:B------:R-:W-:Y:S06]  /*0e20*/  @P0 BRA `(.L_x_10) ;  /* 0x0000000000200947 */ /* 0x000fec0003800000 */
[----:B------:R-:W-:Y:S01]  /*0e30*/  UISETP.GE.U32.AND UP0, UPT, UR40, 0x1c, UPT ;  /* 0x0000001c2800788c */ /* 0x000fe2000bf06070 */
[----:B------:R-:W-:Y:S01]  /*0e40*/  IADD3 R18, P0, R18, R12, RZ ;  /* 0x0000000c12127210 */ /* 0x000fe20007f1e0ff */
[----:B------:R-:W-:Y:S01]  /*0e50*/  USHF.R.U32.HI UR4, URZ, 0x2, UR40 ;  /* 0x000000023f047899 */ /* 0x000fe20008011628 */
[----:B------:R-:W-:-:S03]  /*0e60*/  UMOV UR38, URZ ;  /* 0x0000003f00267c82 */ /* 0x000fc60008000000 */
[----:B------:R-:W-:Y:S01]  /*0e70*/  UIMAD.WIDE.U32 UR4, UR4, 0x24924925, URZ ;  /* 0x24924925040478a5 */ /* 0x000fe2000f8e003f */
[----:B------:R-:W-:-:S03]  /*0e80*/  IMAD.X R17, R23, 0x1, R17, P0 ;  /* 0x0000000117117824 */ /* 0x000fc600000e0611 */
[----:B------:R-:W-:Y:S02]  /*0e90*/  UIMAD UR39, UR5, -0x1c, UR40 ;  /* 0xffffffe4052778a4 */ /* 0x000fe4000f8e0228 */
[----:B------:R-:W-:-:S12]  /*0ea0*/  @UP0 ULOP3.LUT UR38, UR5, 0x1, URZ, 0xc0, !UPT ;  /* 0x0000000105260892 */ /* 0x000fd8000f8ec03f */
.L_x_10:
[----:B------:R-:W-:Y:S01]  /*0eb0*/  ISETP.GE.U32.AND P0, PT, R18, UR8, PT ;  /* 0x0000000812007c0c */ /* 0x000fe2000bf06070 */
[----:B------:R-:W-:Y:S01]  /*0ec0*/  IMAD.MOV.U32 R19, RZ, RZ, -0x1 ;  /* 0xffffffffff137424 */ /* 0x000fe200078e00ff */
[----:B------:R-:W-:Y:S01]  /*0ed0*/  PRMT R8, RZ, 0x7610, R8 ;  /* 0x00007610ff087816 */ /* 0x000fe20000000008 */
[----:B------:R-:W-:Y:S01]  /*0ee0*/  IMAD.MOV.U32 R22, RZ, RZ, -0x1 ;  /* 0xffffffffff167424 */ /* 0x000fe200078e00ff */
[----:B------:R-:W-:Y:S01]  /*0ef0*/  ISETP.GE.U32.AND.EX P0, PT, R17, UR9, PT, P0 ;  /* 0x0000000911007c0c */ /* 0x000fe2000bf06100 */
[----:B------:R-:W-:-:S12]  /*0f00*/  IMAD.MOV.U32 R2, RZ, RZ, -0x1 ;  /* 0xffffffffff027424 */ /* 0x000fd800078e00ff */
[----:B------:R-:W-:Y:S05]  /*0f10*/  @P0 BRA `(.L_x_11) ;  /* 0x00000004005c0947 */ /* 0x000fea0003800000 */
[----:B------:R-:W1:Y:S01]  /*0f20*/  LDC.64 R20, c[0x0][0x628] ;  /* 0x00018a00ff147b82 */ /* 0x000e620000000a00 */
[----:B------:R-:W-:Y:S02]  /*0f30*/  IMAD.MOV.U32 R8, RZ, RZ, R18 ;  /* 0x000000ffff087224 */ /* 0x000fe400078e0012 */
[----:B------:R-:W-:-:S05]  /*0f40*/  IMAD.MOV.U32 R9, RZ, RZ, R17 ;  /* 0x000000ffff097224 */ /* 0x000fca00078e0011 */
[----:B------:R-:W2:Y:S08]  /*0f50*/  LDC R2, c[0x0][0x630] ;  /* 0x00018c00ff027b82 */ /* 0x000eb00000000800 */
[----:B------:R-:W3:Y:S01]  /*0f60*/  LDC.64 R24, c[0x0][0x620] ;  /* 0x00018800ff187b82 */ /* 0x000ee20000000a00 */
[----:B-1----:R-:W-:-:S04]  /*0f70*/  ISETP.NE.U32.AND P0, PT, R20, RZ, PT ;  /* 0x000000ff1400720c */ /* 0x002fc80003f05070 */
[----:B------:R-:W-:-:S13]  /*0f80*/  ISETP.NE.AND.EX P0, PT, R21, RZ, PT, P0 ;  /* 0x000000ff1500720c */ /* 0x000fda0003f05300 */
[----:B--23--:R-:W-:Y:S05]  /*0f90*/  @!P0 BRA `(.L_x_12) ;  /* 0x0000000000288947 */ /* 0x00cfea0003800000 */
[----:B0-----:R-:W0:Y:S02]  /*0fa0*/  LDC R13, c[0x0][0x634] ;  /* 0x00018d00ff0d7b82 */ /* 0x001e240000000800 */
[----:B0-----:R-:W-:-:S05]  /*0fb0*/  IADD3 R13, P0, R18, R13, RZ ;  /* 0x0000000d120d7210 */ /* 0x001fca0007f1e0ff */
[----:B------:R-:W-:-:S04]  /*0fc0*/  IMAD.X R15, RZ, RZ, R17, P0 ;  /* 0x000000ffff0f7224 */ /* 0x000fc800000e0611 */
[----:B------:R-:W-:-:S04]  /*0fd0*/  IMAD.WIDE.U32 R8, R15, R20, RZ ;  /* 0x000000140f087225 */ /* 0x000fc800078e00ff */
[----:B------:R-:W-:-:S04]  /*0fe0*/  IMAD.WIDE.U32 R10, P0, R13, R21, R8 ;  /* 0x000000150d0a7225 */ /* 0x000fc80007800008 */
[----:B------:R-:W-:-:S04]  /*0ff0*/  IMAD.WIDE.U32 R8, R13, R20, RZ ;  /* 0x000000140d087225 */ /* 0x000fc800078e00ff */
[----:B------:R-:W-:Y:S01]  /*1000*/  IMAD.X R13, RZ, RZ, RZ, P0 ;  /* 0x000000ffff0d7224 */ /* 0x000fe200000e06ff */
[----:B------:R-:W-:Y:S01]  /*1010*/  IADD3 RZ, P0, R9, R10, RZ ;  /* 0x0000000a09ff7210 */ /* 0x000fe20007f1e0ff */
[----:B------:R-:W-:-:S04]  /*1020*/  IMAD.MOV.U32 R12, RZ, RZ, R11 ;  /* 0x000000ffff0c7224 */ /* 0x000fc800078e000b */
[----:B------:R-:W-:-:S08]  /*1030*/  IMAD.WIDE.U32.X R8, R15, R21, R12, P0 ;  /* 0x000000150f087225 */ /* 0x000fd000000e040c */
.L_x_12:
[-CC-:B------:R-:W-:Y:S01]  /*1040*/  SHF.R.U64 R31, R8, R2.reuse, R9.reuse ;  /* 0x00000002081f7219 */ /* 0x180fe20000001209 */
[----:B0-----:R-:W0:Y:S01]  /*1050*/  LDC R12, c[0x0][0x618] ;  /* 0x00018600ff0c7b82 */ /* 0x001e220000000800 */
[----:B------:R-:W-:Y:S01]  /*1060*/  SHF.R.U32.HI R7, RZ, R2, R9 ;  /* 0x00000002ff077219 */ /* 0x000fe20000011609 */
[----:B------:R-:W-:Y:S01]  /*1070*/  ULDC UR4, c[0x0][0x150] ;  /* 0x0000540000047ab9 */ /* 0x000fe20000000800 */
[----:B------:R-:W-:Y:S01]  /*1080*/  IADD3 R11, P0, RZ, -R31, RZ ;  /* 0x8000001fff0b7210 */ /* 0x000fe20007f1e0ff */
[----:B------:R-:W-:Y:S01]  /*1090*/  IMAD.MOV.U32 R19, RZ, RZ, R17 ;  /* 0x000000ffff137224 */ /* 0x000fe200078e0011 */
[----:B------:R-:W-:-:S03]  /*10a0*/  I2FP.F32.U32 R2, R6 ;  /* 0x0000000600027245 */ /* 0x000fc60000201000 */
[----:B------:R-:W1:Y:S01]  /*10b0*/  LDC.64 R26, c[0x0][0x640] ;  /* 0x00019000ff1a7b82 */ /* 0x000e620000000a00 */
[----:B------:R-:W-:Y:S02]  /*10c0*/  IMAD.X R13, RZ, RZ, ~R7, P0 ;  /* 0x000000ffff0d7224 */ /* 0x000fe400000e0e07 */
[----:B------:R-:W-:Y:S01]  /*10d0*/  FMUL R2, R2, UR4 ;  /* 0x0000000402027c20 */ /* 0x000fe20008400000 */
[----:B------:R-:W-:Y:S01]  /*10e0*/  IMAD.WIDE.U32 R8, R11, R24, R18 ;  /* 0x000000180b087225 */ /* 0x000fe200078e0012 */
[----:B------:R-:W-:-:S03]  /*10f0*/  ULDC UR4, c[0x0][0x154] ;  /* 0x0000550000047ab9 */ /* 0x000fc60000000800 */
[----:B------:R-:W-:Y:S01]  /*1100*/  IMAD R10, R13, R24, RZ ;  /* 0x000000180d0a7224 */ /* 0x000fe200078e02ff */
[----:B------:R-:W2:Y:S01]  /*1110*/  LDC R7, c[0x0][0x144] ;  /* 0x00005100ff077b82 */ /* 0x000ea20000000800 */
[----:B------:R-:W3:Y:S02]  /*1120*/  F2I.U32.TRUNC.NTZ R2, R2 ;  /* 0x0000000200027305 */ /* 0x000ee4000020f000 */
[----:B------:R-:W-:-:S04]  /*1130*/  IMAD R11, R11, R25, R10 ;  /* 0x000000190b0b7224 */ /* 0x000fc800078e020a */
[----:B------:R-:W-:Y:S01]  /*1140*/  IMAD.IADD R9, R9, 0x1, R11 ;  /* 0x0000000109097824 */ /* 0x000fe200078e020b */
[----:B------:R-:W4:Y:S01]  /*1150*/  LDC R22, c[0x0][0x608] ;  /* 0x00018200ff167b82 */ /* 0x000f220000000800 */
[----:B------:R-:W-:-:S03]  /*1160*/  IMAD.MOV.U32 R11, RZ, RZ, -0x1 ;  /* 0xffffffffff0b7424 */ /* 0x000fc600078e00ff */
[--C-:B0-----:R-:W-:Y:S02]  /*1170*/  SHF.R.U64 R20, R8, R12, R9.reuse ;  /* 0x0000000c08147219 */ /* 0x101fe40000001209 */
[----:B------:R-:W-:Y:S02]  /*1180*/  I2FP.F32.U32 R8, R14 ;  /* 0x0000000e00087245 */ /* 0x000fe40000201000 */
[----:B------:R-:W0:Y:S01]  /*1190*/  LDC R24, c[0x0][0x658] ;  /* 0x00019600ff187b82 */ /* 0x000e220000000800 */
[----:B-1----:R-:W-:Y:S01]  /*11a0*/  ISETP.NE.U32.AND P0, PT, R26, RZ, PT ;  /* 0x000000ff1a00720c */ /* 0x002fe20003f05070 */
[----:B---3--:R-:W-:Y:S02]  /*11b0*/  IMAD.MOV R10, RZ, RZ, -R2 ;  /* 0x000000ffff0a7224 */ /* 0x008fe400078e0a02 */
[----:B------:R-:W-:Y:S01]  /*11c0*/  FMUL R8, R8, UR4 ;  /* 0x0000000408087c20 */ /* 0x000fe20008400000 */
[----:B------:R-:W-:Y:S02]  /*11d0*/  SHF.R.U32.HI R9, RZ, R12, R9 ;  /* 0x0000000cff097219 */ /* 0x000fe40000011609 */
[----:B------:R-:W-:Y:S01]  /*11e0*/  ISETP.NE.AND.EX P0, PT, R27, RZ, PT, P0 ;  /* 0x000000ff1b00720c */ /* 0x000fe20003f05300 */
[----:B------:R1:W3:Y:S01]  /*11f0*/  F2I.U32.TRUNC.NTZ R15, R8 ;  /* 0x00000008000f7305 */ /* 0x0002e2000020f000 */
[----:B------:R-:W1:Y:S01]  /*1200*/  LDC R19, c[0x0][0x148] ;  /* 0x00005200ff137b82 */ /* 0x000e620000000800 */
[----:B--2---:R-:W-:-:S07]  /*1210*/  IMAD R2, R7, R10, R6 ;  /* 0x0000000a07027224 */ /* 0x004fce00078e0206 */
[----:B------:R-:W2:Y:S01]  /*1220*/  LDC R25, c[0x0][0x600] ;  /* 0x00018000ff197b82 */ /* 0x000ea20000000800 */
[-CC-:B----4-:R-:W-:Y:S02]  /*1230*/  SHF.R.U64 R32, R20, R22.reuse, R9.reuse ;  /* 0x0000001614207219 */ /* 0x190fe40000001209 */
[----:B------:R-:W-:Y:S01]  /*1240*/  SHF.R.U32.HI R7, RZ, R22, R9 ;  /* 0x00000016ff077219 */ /* 0x000fe20000011609 */
[----:B------:R-:W-:-:S04]  /*1250*/  IMAD.MOV.U32 R9, RZ, RZ, 0x1 ;  /* 0x00000001ff097424 */ /* 0x000fc800078e00ff */
[----:B------:R-:W4:Y:S01]  /*1260*/  LDC R28, c[0x0][0x648] ;  /* 0x00019200ff1c7b82 */ /* 0x000f220000000800 */
[-C--:B0-----:R-:W-:Y:S02]  /*1270*/  SHF.L.U32 R6, R11, R24.reuse, RZ ;  /* 0x000000180b067219 */ /* 0x081fe400000006ff */
[--C-:B------:R-:W-:Y:S02]  /*1280*/  SHF.R.U64 R22, R32, R24, R7.reuse ;  /* 0x0000001820167219 */ /* 0x100fe40000001207 */
[----:B------:R-:W-:Y:S02]  /*1290*/  LOP3.LUT R13, RZ, R6, RZ, 0x33, !PT ;  /* 0x00000006ff0d7212 */ /* 0x000fe400078e33ff */
[-C--:B------:R-:W-:Y:S01]  /*12a0*/  SHF.R.U32.HI R7, RZ, R24.reuse, R7 ;  /* 0x00000018ff077219 */ /* 0x080fe20000011607 */
[----:B------:R-:W0:Y:S01]  /*12b0*/  LDC R29, c[0x0][0x638] ;  /* 0x00018e00ff1d7b82 */ /* 0x000e220000000800 */
[----:B------:R-:W-:Y:S01]  /*12c0*/  SHF.L.U32 R12, R9, R24, RZ ;  /* 0x00000018090c7219 */ /* 0x000fe200000006ff */
[----:B------:R-:W-:-:S06]  /*12d0*/  IMAD.MOV.U32 R6, RZ, RZ, R22 ;  /* 0x000000ffff067224 */ /* 0x000fcc00078e0016 */
[----:B------:R-:W0:Y:S01]  /*12e0*/  LDC R30, c[0x0][0x610] ;  /* 0x00018400ff1e7b82 */ /* 0x000e220000000800 */
[----:B-1-3--:R-:W-:Y:S05]  /*12f0*/  @!P0 BRA `(.L_x_13) ;  /* 0x0000000000288947 */ /* 0x00afea0003800000 */
[----:B------:R-:W1:Y:S02]  /*1300*/  LDC R11, c[0x0][0x64c] ;  /* 0x00019300ff0b7b82 */ /* 0x000e640000000800 */
[----:B-1----:R-:W-:-:S05]  /*1310*/  IADD3 R11, P0, R22, R11, RZ ;  /* 0x0000000b160b7210 */ /* 0x002fca0007f1e0ff */
        /* <DEDUP_REMOVED lines=8> */
.L_x_13:
[----:B----4-:R-:W-:Y:S01]  /*13a0*/  SHF.R.U64 R6, R6, R28, R7 ;  /* 0x0000001c06067219 */ /* 0x010fe20000001207 */
[----:B--2---:R-:W-:Y:S01]  /*13b0*/  VIADD R7, R25, 0xffffffff ;  /* 0xffffffff19077836 */ /* 0x004fe20000000000 */
[----:B------:R-:W-:Y:S01]  /*13c0*/  LOP3.LUT R13, R32, R13, RZ, 0xc0, !PT ;  /* 0x0000000d200d7212 */ /* 0x000fe200078ec0ff */
[----:B------:R-:W-:Y:S02]  /*13d0*/  IMAD.MOV R15, RZ, RZ, -R15 ;  /* 0x000000ffff0f7224 */ /* 0x000fe400078e0a0f */
[----:B------:R-:W-:Y:S01]  /*13e0*/  IMAD.MOV R8, RZ, RZ, -R6 ;  /* 0x000000ffff087224 */ /* 0x000fe200078e0a06 */
[----:B------:R-:W-:Y:S01]  /*13f0*/  LOP3.LUT R7, R20, R7, RZ, 0xc0, !PT ;  /* 0x0000000714077212 */ /* 0x000fe200078ec0ff */
[----:B------:R-:W-:Y:S02]  /*1400*/  IMAD R13, R12, R6, R13 ;  /* 0x000000060c0d7224 */ /* 0x000fe400078e020d */
[----:B------:R-:W-:Y:S02]  /*1410*/  @P1 IMAD R2, R19, R15, R14 ;  /* 0x0000000f13021224 */ /* 0x000fe400078e020e */
[----:B0-----:R-:W-:-:S02]  /*1420*/  IMAD R6, R8, R29, R22 ;  /* 0x0000001d08067224 */ /* 0x001fc400078e0216 */
[----:B------:R-:W-:Y:S02]  /*1430*/  IMAD R2, R13, R30, R2 ;  /* 0x0000001e0d027224 */ /* 0x000fe400078e0202 */
[----:B------:R-:W-:Y:S02]  /*1440*/  IMAD R19, R6, R25, R7 ;  /* 0x0000001906137224 */ /* 0x000fe400078e0207 */
[----:B------:R-:W-:-:S03]  /*1450*/  IMAD.MOV.U32 R8, RZ, RZ, 0x1 ;  /* 0x00000001ff087424 */ /* 0x000fc600078e00ff */
[----:B------:R-:W-:Y:S02]  /*1460*/  SEL R22, R19, R2, !P1 ;  /* 0x0000000213167207 */ /* 0x000fe40004800000 */
[----:B------:R-:W-:Y:S01]  /*1470*/  SEL R19, R2, R19, !P1 ;  /* 0x0000001302137207 */ /* 0x000fe20004800000 */
[----:B------:R-:W-:-:S07]  /*1480*/  IMAD.MOV.U32 R2, RZ, RZ, R31 ;  /* 0x000000ffff027224 */ /* 0x000fce00078e001f */
.L_x_11:
[----:B------:R-:W-:Y:S05]  /*1490*/  @!P2 BRA `(.L_x_14) ;  /* 0x000000340090a947 */ /* 0x000fea0003800000 */
[----:B------:R-:W-:-:S13]  /*14a0*/  ISETP.GT.U32.AND P0, PT, R33, 0x1, PT ;  /* 0x000000012100780c */ /* 0x000fda0003f04070 */
[----:B------:R-:W-:Y:S05]  /*14b0*/  @P0 EXIT ;  /* 0x000000000000094d */ /* 0x000fea0003800000 */
.L_x_15:
[----:B------:R-:W-:-:S08]  /*14c0*/  NOP ;  /* 0x0000000000007918 */ /* 0x000fd00000000000 */
[----:B------:R-:W1:Y:S02]  /*14d0*/  USETMAXREG.TRY_ALLOC.CTAPOOL UP0, 0xe8 ;  /* 0x000000e8000079c8 */ /* 0x000e640008000600 */
[----:B-1----:R-:W-:-:S13]  /*14e0*/  PLOP3.LUT P0, PT, PT, PT, UP0, 0x80, 0x0 ;  /* 0x000000000000781c */ /* 0x002fda0003f0f008 */
[----:B------:R-:W-:Y:S05]  /*14f0*/  @!P0 BRA `(.L_x_15) ;  /* 0xfffffffc00f08947 */ /* 0x000fea000383ffff */
[----:B------:R-:W-:-:S13]  /*1500*/  LOP3.LUT P0, RZ, R8, 0xff, RZ, 0xc0, !PT ;  /* 0x000000ff08ff7812 */ /* 0x000fda000780c0ff */
[----:B------:R-:W-:Y:S05]  /*1510*/  @!P0 EXIT ;  /* 0x000000000000894d */ /* 0x000fea0003800000 */
[----:B------:R-:W1:Y:S01]  /*1520*/  S2UR UR4, SR_CgaCtaId ;  /* 0x00000000000479c3 */ /* 0x000e620000008800 */
[----:B------:R-:W-:Y:S01]  /*1530*/  VIADD R6, R5, 0xffffffff ;  /* 0xffffffff05067836 */ /* 0x000fe20000000000 */
[----:B------:R-:W-:Y:S01]  /*1540*/  SHF.R.S32.HI R0, RZ, 0x1f, R3 ;  /* 0x0000001fff007819 */ /* 0x000fe20000011403 */
[----:B------:R-:W-:Y:S01]  /*1550*/  UMOV UR41, 0x400 ;  /* 0x0000040000297882 */ /* 0x000fe20000000000 */
[----:B------:R-:W-:Y:S01]  /*1560*/  UISETP.LT.AND UP0, UPT, UR40, 0x1, UPT ;  /* 0x000000012800788c */ /* 0x000fe2000bf01270 */
[----:B------:R-:W-:Y:S01]  /*1570*/  LOP3.LUT R70, R16, 0x1, RZ, 0xfc, !PT ;  /* 0x0000000110467812 */ /* 0x000fe200078efcff */
[----:B------:R-:W-:Y:S01]  /*1580*/  ULDC UR6, c[0x0][0x284] ;  /* 0x0000a10000067ab9 */ /* 0x000fe20000000800 */
[----:B------:R-:W-:Y:S01]  /*1590*/  R2UR UR42, R6 ;  /* 0x00000000062a72ca */ /* 0x000fe200000e0000 */
[----:B------:R-:W-:Y:S01]  /*15a0*/  USEL UR43, UR40, 0x1, UP0 ;  /* 0x00000001282b7887 */ /* 0x000fe20008000000 */
[CC--:B------:R-:W-:Y:S01]  /*15b0*/  LEA.HI R4, R0.reuse, R3.reuse, RZ, 0x2 ;  /* 0x0000000300047211 */ /* 0x0c0fe200078f10ff */
[----:B------:R-:W-:Y:S01]  /*15c0*/  USHF.L.U32 UR46, UR40, 0x1, URZ ;  /* 0x00000001282e7899 */ /* 0x000fe2000800063f */
[----:B------:R-:W-:Y:S01]  /*15d0*/  LEA.HI R0, R0, R3, RZ, 0x5 ;  /* 0x0000000300007211 */ /* 0x000fe200078f28ff */
[----:B------:R-:W-:Y:S01]  /*15e0*/  UIADD3 UR43, -UR43, UR40, URZ ;  /* 0x000000282b2b7290 */ /* 0x000fe2000fffe13f */
[----:B------:R-:W-:-:S02]  /*15f0*/  SHF.R.S32.HI R58, RZ, 0x2, R4 ;  /* 0x00000002ff3a7819 */ /* 0x000fc40000011404 */
[----:B------:R-:W-:Y:S02]  /*1600*/  SHF.R.S32.HI R5, RZ, 0x1f, R4 ;  /* 0x0000001fff057819 */ /* 0x000fe40000011404 */
[----:B------:R-:W-:Y:S02]  /*1610*/  LOP3.LUT R60, R4, 0xfffffffc, RZ, 0xc0, !PT ;  /* 0xfffffffc043c7812 */ /* 0x000fe400078ec0ff */
[----:B------:R-:W-:Y:S01]  /*1620*/  LEA.HI R5, R5, R58, RZ, 0x3 ;  /* 0x0000003a05057211 */ /* 0x000fe200078f18ff */
[----:B------:R-:W-:Y:S01]  /*1630*/  USHF.L.U32 UR42, UR42, 0x3, URZ ;  /* 0x000000032a2a7899 */ /* 0x000fe2000800063f */
[----:B------:R-:W-:Y:S01]  /*1640*/  ISETP.NE.AND P0, PT, R6, RZ, PT ;  /* 0x000000ff0600720c */ /* 0x000fe20003f05270 */
[----:B------:R-:W-:Y:S01]  /*1650*/  IMAD.IADD R60, R3, 0x1, -R60 ;  /* 0x00000001033c7824 */ /* 0x000fe200078e0a3c */
[----:B------:R-:W-:Y:S01]  /*1660*/  LOP3.LUT R5, R5, 0xfffffff8, RZ, 0xc0, !PT ;  /* 0xfffffff805057812 */ /* 0x000fe200078ec0ff */
[----:B-1----:R-:W-:Y:S01]  /*1670*/  ULEA UR41, UR4, UR41, 0x18 ;  /* 0x0000002904297291 */ /* 0x002fe2000f8ec03f */
[----:B------:R-:W-:Y:S01]  /*1680*/  SEL R71, RZ, 0x1, P0 ;  /* 0x00000001ff477807 */ /* 0x000fe20000000000 */
[----:B------:R-:W-:-:S02]  /*1690*/  IMAD.U32 R62, RZ, RZ, UR42 ;  /* 0x0000002aff3e7e24 */ /* 0x000fc4000f8e00ff */
[----:B------:R-:W-:Y:S01]  /*16a0*/  UIADD3 UR47, UR41, 0x1d0, URZ ;  /* 0x000001d0292f7890 */ /* 0x000fe2000fffe03f */
[----:B------:R-:W-:Y:S01]  /*16b0*/  IMAD.IADD R58, R58, 0x1, -R5 ;  /* 0x000000013a3a7824 */ /* 0x000fe200078e0a05 */
[----:B------:R-:W-:Y:S01]  /*16c0*/  UIADD3 UR4, UR41, 0x1c300, URZ ;  /* 0x0001c30029047890 */ /* 0x000fe2000fffe03f */
[----:B------:R-:W-:Y:S01]  /*16d0*/  SHF.R.S32.HI R5, RZ, 0x5, R0 ;  /* 0x00000005ff057819 */ /* 0x000fe20000011400 */
[----:B------:R-:W-:Y:S01]  /*16e0*/  UIADD3 UR5, UR41, 0x300, URZ ;  /* 0x0000030029057890 */ /* 0x000fe2000fffe03f */
[C---:B------:R-:W-:Y:S01]  /*16f0*/  LOP3.LUT R64, R62.reuse, 0x8, RZ, 0xc0, !PT ;  /* 0x000000083e407812 */ /* 0x040fe200078ec0ff */
[----:B------:R-:W-:Y:S01]  /*1700*/  USHF.R.U32.HI UR4, URZ, 0x4, UR4 ;  /* 0x000000043f047899 */ /* 0x000fe20008011604 */
[--C-:B------:R-:W-:Y:S01]  /*1710*/  SHF.R.S32.HI R59, RZ, 0x1f, R58.reuse ;  /* 0x0000001fff3b7819 */ /* 0x100fe2000001143a */
[----:B------:R-:W-:Y:S01]  /*1720*/  USHF.R.U32.HI UR5, URZ, 0x4, UR5 ;  /* 0x000000043f057899 */ /* 0x000fe20008011605 */
[C-C-:B------:R-:W-:Y:S01]  /*1730*/  IMAD R65, R5.reuse, -0x10, -R58.reuse ;  /* 0xfffffff005417824 */ /* 0x140fe200078e0a3a */
[----:B------:R-:W-:Y:S01]  /*1740*/  ULOP3.LUT UR4, UR4, 0x3fff, URZ, 0xc0, !UPT ;  /* 0x00003fff04047892 */ /* 0x000fe2000f8ec03f */
[----:B------:R-:W-:Y:S01]  /*1750*/  IMAD.U32 R61, RZ, RZ, UR47 ;  /* 0x0000002fff3d7e24 */ /* 0x000fe2000f8e00ff */
[----:B------:R-:W-:Y:S01]  /*1760*/  ULOP3.LUT UR5, UR5, 0x3fff, URZ, 0xc0, !UPT ;  /* 0x00003fff05057892 */ /* 0x000fe2000f8ec03f */
[----:B------:R-:W-:Y:S01]  /*1770*/  IMAD.WIDE R58, R5, 0x10, R58 ;  /* 0x00000010053a7825 */ /* 0x000fe200078e023a */
[----:B------:R-:W-:Y:S01]  /*1780*/  LOP3.LUT R62, R62, 0x8, RZ, 0xc, !PT ;  /* 0x000000083e3e7812 */ /* 0x000fe200078e0cff */
[----:B------:R-:W-:Y:S01]  /*1790*/  ULOP3.LUT UR44, UR4, 0x10000, URZ, 0xfc, !UPT ;  /* 0x00010000042c7892 */ /* 0x000fe2000f8efc3f */
[----:B------:R-:W-:Y:S01]  /*17a0*/  LOP3.LUT R64, R64, 0x18, RZ, 0x3c, !PT ;  /* 0x0000001840407812 */ /* 0x000fe200078e3cff */
[----:B------:R-:W-:Y:S01]  /*17b0*/  VIADD R63, R61, UR42 ;  /* 0x0000002a3d3f7c36 */ /* 0x000fe20008000000 */
[----:B------:R-:W-:Y:S01]  /*17c0*/  ULOP3.LUT UR45, UR5, 0x10000, URZ, 0xfc, !UPT ;  /* 0x00010000052d7892 */ /* 0x000fe2000f8efc3f */
[----:B------:R-:W-:-:S11]  /*17d0*/  VIADD R65, R65, UR6 ;  /* 0x0000000641417c36 */ /* 0x000fd60008000000 */
.L_x_99:
[----:B------:R-:W-:Y:S01]  /*17e0*/  SHF.L.U32 R0, R71, 0x1f, RZ ;  /* 0x0000001f47007819 */ /* 0x000fe200000006ff */
[----:B------:R-:W-:Y:S02]  /*17f0*/  ULDC UR4, c[0x0][0x28c] ;  /* 0x0000a30000047ab9 */ /* 0x000fe40000000800 */
[----:B------:R-:W-:Y:S01]  /*1800*/  ISETP.LT.AND P1, PT, RZ, UR4, PT ;  /* 0x00000004ff007c0c */ /* 0x000fe2000bf21270 */
[----:B-1----:R-:W1:Y:S02]  /*1810*/  SYNCS.PHASECHK.TRANS64.TRYWAIT P0, [R61+UR42], R0 ;  /* 0x000000003d0075a7 */ /* 0x002e64000800016a */
[----:B-1-34-:R-:W-:Y:S10]  /*1820*/  @!P0 BRA `(.L_x_16) ;  /* 0x0000004c00fc8947 */ /* 0x01aff40003800000 */
.L_x_145:
[----:B------:R-:W-:Y:S05]  /*1830*/  @P1 BRA `(.L_x_17) ;  /* 0x0000000000401947 */ /* 0x000fea0003800000 */
[----:B-1----:R-:W-:Y:S01]  /*1840*/  MOV R0, 0x0 ;  /* 0x0000000000007802 */ /* 0x002fe20000000f00 */
[----:B------:R-:W-:Y:S01]  /*1850*/  ULDC.64 UR4, c[0x4][0x68] ;  /* 0x01001a0000047ab9 */ /* 0x000fe20000000a00 */
[----:B------:R-:W-:Y:S01]  /*1860*/  ULDC.64 UR6, c[0x4][0x8] ;  /* 0x0100020000067ab9 */ /* 0x000fe20000000a00 */
[----:B------:R-:W-:Y:S01]  /*1870*/  IMAD.U32 R4, RZ, RZ, UR4 ;  /* 0x00000004ff047e24 */ /* 0x000fe2000f8e00ff */
[----:B------:R1:W2:Y:S01]  /*1880*/  LDC.64 R14, c[0x4][R0] ;  /* 0x01000000000e7b82 */ /* 0x0002a20000000a00 */
[----:B------:R-:W-:Y:S01]  /*1890*/  IMAD.U32 R5, RZ, RZ, UR5 ;  /* 0x00000005ff057e24 */ /* 0x000fe2000f8e00ff */
[----:B------:R-:W-:Y:S01]  /*18a0*/  ULDC.64 UR4, c[0x4][0x70] ;  /* 0x01001c0000047ab9 */ /* 0x000fe20000000a00 */
[----:B------:R-:W-:Y:S02]  /*18b0*/  IMAD.U32 R10, RZ, RZ, UR6 ;  /* 0x00000006ff0a7e24 */ /* 0x000fe4000f8e00ff */
[----:B------:R-:W-:Y:S02]  /*18c0*/  IMAD.U32 R6, RZ, RZ, UR4 ;  /* 0x00000004ff067e24 */ /* 0x000fe4000f8e00ff */
[----:B------:R-:W-:-:S02]  /*18d0*/  IMAD.U32 R7, RZ, RZ, UR5 ;  /* 0x00000005ff077e24 */ /* 0x000fc4000f8e00ff */
[----:B------:R-:W-:Y:S02]  /*18e0*/  IMAD.U32 R11, RZ, RZ, UR7 ;  /* 0x00000007ff0b7e24 */ /* 0x000fe4000f8e00ff */
[----:B------:R-:W-:Y:S02]  /*18f0*/  IMAD.MOV.U32 R8, RZ, RZ, 0x1e1 ;  /* 0x000001e1ff087424 */ /* 0x000fe400078e00ff */
[----:B0-----:R-:W-:Y:S02]  /*1900*/  IMAD.MOV.U32 R12, RZ, RZ, 0x1 ;  /* 0x00000001ff0c7424 */ /* 0x001fe400078e00ff */
[----:B-1----:R-:W-:-:S07]  /*1910*/  IMAD.MOV.U32 R13, RZ, RZ, RZ ;  /* 0x000000ffff0d7224 */ /* 0x002fce00078e00ff */
[----:B------:R-:W-:-:S07]  /*1920*/  LEPC R20, `(.L_x_17) ;  /* 0x000000001014794e */ /* 0x000fce0000000000 */
[----:B--2--5:R-:W-:Y:S05]  /*1930*/  CALL.ABS.NOINC R14 ;  /* 0x000000000e007343 */ /* 0x024fea0003c00000 */
.L_x_17:
[----:B------:R-:W-:-:S13]  /*1940*/  ISETP.NE.AND P0, PT, R70, 0x3, PT ;  /* 0x000000034600780c */ /* 0x000fda0003f05270 */
[----:B------:R-:W-:Y:S05]  /*1950*/  @!P0 BRA `(.L_x_18) ;  /* 0x0000000000048947 */ /* 0x000fea0003800000 */
[----:B------:R-:W-:Y:S01]  /*1960*/  BPT.TRAP 0x1 ;  /* 0x000000040000795c */ /* 0x000fe20000300000 */
.L_x_18:
[----:B------:R-:W-:Y:S02]  /*1970*/  IMAD.U32 R3, RZ, RZ, UR39 ;  /* 0x00000027ff037e24 */ /* 0x000fe4000f8e00ff */
[----:B-1----:R-:W-:-:S03]  /*1980*/  IMAD.U32 R0, RZ, RZ, UR38 ;  /* 0x00000026ff007e24 */ /* 0x002fc6000f8e00ff */
[----:B------:R-:W-:Y:S02]  /*1990*/  LEA R3, R3, UR41, 0x3 ;  /* 0x0000002903037c11 */ /* 0x000fe4000f8e18ff */
[----:B------:R-:W-:-:S04]  /*19a0*/  SHF.L.U32 R0, R0, 0x1f, RZ ;  /* 0x0000001f00007819 */ /* 0x000fc800000006ff */
[----:B------:R1:W2:Y:S01]  /*19b0*/  SYNCS.PHASECHK.TRANS64.TRYWAIT P1, [R3+URZ], R0 ;  /* 0x00000000030075a7 */ /* 0x0002a2000802017f */
[----:B------:R-:W-:Y:S05]  /*19c0*/  @!P0 BRA `(.L_x_19) ;  /* 0x0000000000048947 */ /* 0x000fea0003800000 */
[----:B------:R-:W-:Y:S01]  /*19d0*/  BPT.TRAP 0x1 ;  /* 0x000000040000795c */ /* 0x000fe20000300000 */
.L_x_19:
[----:B--2---:R-:W-:Y:S05]  /*19e0*/  @P1 BRA `(.L_x_20) ;  /* 0x0000000000081947 */ /* 0x004fea0003800000 */
[----:B------:R-:W2:Y:S02]  /*19f0*/  SYNCS.PHASECHK.TRANS64.TRYWAIT P1, [R3+URZ], R0 ;  /* 0x00000000030075a7 */ /* 0x000ea4000802017f */
[----:B--2---:R-:W-:Y:S05]  /*1a00*/  @!P1 BRA `(.L_x_21) ;  /* 0x0000004c00989947 */ /* 0x004fea0003800000 */
.L_x_20:
[----:B------:R-:W-:Y:S05]  /*1a10*/  WARPSYNC.ALL ;  /* 0x0000000000007948 */ /* 0x000fea0003800000 */
[----:B------:R-:W-:Y:S01]  /*1a20*/  ULEA UR4, UR39, UR45, 0x8 ;  /* 0x0000002d27047291 */ /* 0x000fe2000f8e403f */
[----:B------:R-:W-:Y:S01]  /*1a30*/  WARPGROUP.ARRIVE ;  /* 0x00000000000079c5 */ /* 0x000fe20000000000 */
[----:B------:R-:W-:Y:S01]  /*1a40*/  ULEA UR6, UR39, UR44, 0x8 ;  /* 0x0000002c27067291 */ /* 0x000fe2000f8e403f */
[----:B-12---:R-:W-:Y:S01]  /*1a50*/  IMAD.U32 R0, RZ, RZ, UR43 ;  /* 0x0000002bff007e24 */ /* 0x006fe2000f8e00ff */
[----:B------:R-:W-:Y:S01]  /*1a60*/  UMOV UR5, 0x80000020 ;  /* 0x8000002000057882 */ /* 0x000fe20000000000 */
[----:B------:R-:W-:-:S03]  /*1a70*/  UMOV UR7, 0x80000020 ;  /* 0x8000002000077882 */ /* 0x000fc60000000000 */
[----:B------:R-:W-:-:S03]  /*1a80*/  ISETP.GE.AND P1, PT, R0, 0x1, PT ;  /* 0x000000010000780c */ /* 0x000fc60003f26270 */
[----:B------:R-:W-:Y:S01]  /*1a90*/  HGMMA.64x64x16.F32 R24, gdesc[UR4], RZ, !UPT, gsb0 ;  /* 0x00e00000041879f0 */ /* 0x000fe2000c0008ff */
[----:B------:R-:W-:Y:S02]  /*1aa0*/  UIADD3 UR4, UR4, 0x2, URZ ;  /* 0x0000000204047890 */ /* 0x000fe4000fffe03f */
[----:B------:R-:W-:Y:S01]  /*1ab0*/  UIADD3 UR6, UR6, 0x2, URZ ;  /* 0x0000000206067890 */ /* 0x000fe2000fffe03f */
[----:B------:R-:W-:Y:S01]  /*1ac0*/  UMOV UR5, 0x80000020 ;  /* 0x8000002000057882 */ /* 0x000fe20000000000 */
[----:B------:R-:W-:Y:S01]  /*1ad0*/  UMOV UR7, 0x80000020 ;  /* 0x8000002000077882 */ /* 0x000fe20000000000 */
[----:B------:R-:W-:Y:S02]  /*1ae0*/  WARPGROUP.DEPBAR.LE gsb0, 0x0 ;  /* 0x00008000000079c5 */ /* 0x000fe40000010000 */
[----:B------:R-:W-:-:S06]  /*1af0*/  WARPGROUP.ARRIVE ;  /* 0x00000000000079c5 */ /* 0x000fcc0000000000 */
[----:B------:R-:W-:Y:S03]  /*1b00*/  HGMMA.64x64x16.F32 R24, gdesc[UR4], R24, gsb0 ;  /* 0x00e00000041879f0 */ /* 0x000fe60008000818 */
[----:B------:R-:W-:Y:S02]  /*1b10*/  WARPGROUP.DEPBAR.LE gsb0, 0x0 ;  /* 0x00008000000079c5 */ /* 0x000fe40000010000 */
[----:B------:R-:W-:Y:S05]  /*1b20*/  @!P1 BRA `(.L_x_22) ;  /* 0x0000000000d09947 */ /* 0x000fea0003800000 */
[----:B------:R-:W-:Y:S01]  /*1b30*/  UIADD3 UR4, UR39, 0x1, URZ ;  /* 0x0000000127047890 */ /* 0x000fe2000fffe03f */
[----:B------:R-:W-:Y:S01]  /*1b40*/  IMAD.U32 R0, RZ, RZ, UR43 ;  /* 0x0000002bff007e24 */ /* 0x000fe2000f8e00ff */
[----:B------:R-:W-:Y:S02]  /*1b50*/  UMOV UR9, UR39 ;  /* 0x0000002700097c82 */ /* 0x000fe40008000000 */
[----:B------:R-:W-:-:S04]  /*1b60*/  UISETP.NE.AND UP0, UPT, UR4, 0x1c, UPT ;  /* 0x0000001c0400788c */ /* 0x000fc8000bf05270 */
[----:B------:R-:W-:Y:S02]  /*1b70*/  USEL UR5, URZ, 0x1, UP0 ;  /* 0x000000013f057887 */ /* 0x000fe40008000000 */
[----:B------:R-:W-:Y:S02]  /*1b80*/  USEL UR8, UR4, URZ, UP0 ;  /* 0x0000003f04087287 */ /* 0x000fe40008000000 */
[----:B------:R-:W-:-:S06]  /*1b90*/  ULOP3.LUT UR5, UR38, UR5, URZ, 0x3c, !UPT ;  /* 0x0000000526057292 */ /* 0x000fcc000f8e3c3f */
[----:B------:R-:W-:-:S07]  /*1ba0*/  IMAD.U32 R5, RZ, RZ, UR5 ;  /* 0x00000005ff057e24 */ /* 0x000fce000f8e00ff */
.L_x_29:
[----:B-12---:R-:W-:Y:S05]  /*1bb0*/  @!P0 BRA `(.L_x_23) ;  /* 0x0000000000048947 */ /* 0x006fea0003800000 */
[----:B------:R-:W-:Y:S01]  /*1bc0*/  BPT.TRAP 0x1 ;  /* 0x000000040000795c */ /* 0x000fe20000300000 */
.L_x_23:
[----:B------:R-:W-:Y:S01]  /*1bd0*/  ULEA UR4, UR8, UR41, 0x3 ;  /* 0x0000002908047291 */ /* 0x000fe2000f8e183f */
[----:B------:R-:W-:-:S08]  /*1be0*/  SHF.L.U32 R3, R5, 0x1f, RZ ;  /* 0x0000001f05037819 */ /* 0x000fd000000006ff */
[----:B------:R1:W2:Y:S01]  /*1bf0*/  SYNCS.PHASECHK.TRANS64.TRYWAIT P1, [UR4], R3 ;  /* 0x00000003ff0075a7 */ /* 0x0002a20008020144 */
[----:B------:R-:W-:Y:S05]  /*1c00*/  @!P0 BRA `(.L_x_24) ;  /* 0x0000000000048947 */ /* 0x000fea0003800000 */
[----:B------:R-:W-:Y:S01]  /*1c10*/  BPT.TRAP 0x1 ;  /* 0x000000040000795c */ /* 0x000fe20000300000 */
.L_x_24:
[----:B--2---:R-:W-:Y:S05]  /*1c20*/  @P1 BRA `(.L_x_25) ;  /* 0x0000000000081947 */ /* 0x004fea0003800000 */
[----:B------:R-:W2:Y:S02]  /*1c30*/  SYNCS.PHASECHK.TRANS64.TRYWAIT P1, [UR4], R3 ;  /* 0x00000003ff0075a7 */ /* 0x000ea40008020144 */
[----:B--2---:R-:W-:Y:S05]  /*1c40*/  @!P1 BRA `(.L_x_26) ;  /* 0x0000004c001c9947 */ /* 0x004fea0003800000 */
.L_x_25:
[----:B------:R-:W-:Y:S01]  /*1c50*/  ULEA UR4, UR8, UR45, 0x8 ;  /* 0x0000002d08047291 */ /* 0x000fe2000f8e403f */
[----:B------:R-:W-:Y:S01]  /*1c60*/  WARPGROUP.ARRIVE ;  /* 0x00000000000079c5 */ /* 0x000fe20000000000 */
[----:B------:R-:W-:Y:S01]  /*1c70*/  ULEA UR6, UR8, UR44, 0x8 ;  /* 0x0000002c08067291 */ /* 0x000fe2000f8e403f */
[----:B------:R-:W-:Y:S01]  /*1c80*/  UMOV UR5, 0x80000020 ;  /* 0x8000002000057882 */ /* 0x000fe20000000000 */
[----:B------:R-:W-:-:S07]  /*1c90*/  UMOV UR7, 0x80000020 ;  /* 0x8000002000077882 */ /* 0x000fce0000000000 */
[----:B------:R-:W-:Y:S01]  /*1ca0*/  HGMMA.64x64x16.F32 R24, gdesc[UR4], R24, gsb0 ;  /* 0x00e00000041879f0 */ /* 0x000fe20008000818 */
        /* <DEDUP_REMOVED lines=9> */
[----:B------:R-:W-:Y:S01]  /*1d40*/  BPT.TRAP 0x1 ;  /* 0x000000040000795c */ /* 0x000fe20000300000 */
.L_x_27:
[----:B------:R-:W-:Y:S01]  /*1d50*/  ULEA UR4, UR9, UR41, 0x3 ;  /* 0x0000002909047291 */ /* 0x000fe2000f8e183f */
[----:B------:R-:W-:-:S03]  /*1d60*/  ISETP.GT.U32.AND P1, PT, R16, 0x1, PT ;  /* 0x000000011000780c */ /* 0x000fc60003f24070 */
[----:B------:R-:W-:-:S04]  /*1d70*/  UIADD3 UR4, UR4, 0xe0, URZ ;  /* 0x000000e004047890 */ /* 0x000fc8000fffe03f */
[----:B------:R-:W-:-:S09]  /*1d80*/  UPRMT UR4, URZ, 0x654, UR4 ;  /* 0x000006543f047896 */ /* 0x000fd20008000004 */
[----:B------:R-:W-:Y:S01]  /*1d90*/  SYNCS.ARRIVE.TRANS64.RED.A1T0 RZ, [UR4], RZ ;  /* 0x000000ffffff79a7 */ /* 0x000fe20008100404 */
[----:B------:R-:W-:Y:S05]  /*1da0*/  @P1 BRA `(.L_x_28) ;  /* 0x0000000000041947 */ /* 0x000fea0003800000 */
[----:B------:R-:W-:Y:S01]  /*1db0*/  BPT.TRAP 0x1 ;  /* 0x000000040000795c */ /* 0x000fe20000300000 */
.L_x_28:
[----:B------:R-:W-:Y:S01]  /*1dc0*/  UIADD3 UR8, UR8, 0x1, URZ ;  /* 0x0000000108087890 */ /* 0x000fe2000fffe03f */
[C---:B------:R-:W-:Y:S01]  /*1dd0*/  ISETP.GT.AND P1, PT, R0.reuse, 0x1, PT ;  /* 0x000000010000780c */ /* 0x040fe20003f24270 */
[----:B------:R-:W-:Y:S01]  /*1de0*/  UIADD3 UR9, UR9, 0x1, URZ ;  /* 0x0000000109097890 */ /* 0x000fe2000fffe03f */
[----:B------:R-:W-:Y:S01]  /*1df0*/  VIADD R0, R0, 0xffffffff ;  /* 0xffffffff00007836 */ /* 0x000fe20000000000 */
[----:B------:R-:W-:Y:S02]  /*1e00*/  UISETP.NE.AND UP0, UPT, UR8, 0x1c, UPT ;  /* 0x0000001c0800788c */ /* 0x000fe4000bf05270 */
[----:B------:R-:W-:Y:S02]  /*1e10*/  UISETP.NE.AND UP1, UPT, UR9, 0x1c, UPT ;  /* 0x0000001c0900788c */ /* 0x000fe4000bf25270 */
[----:B------:R-:W-:Y:S02]  /*1e20*/  USEL UR4, URZ, 0x1, UP0 ;  /* 0x000000013f047887 */ /* 0x000fe40008000000 */
[----:B------:R-:W-:-:S02]  /*1e30*/  USEL UR8, UR8, URZ, UP0 ;  /* 0x0000003f08087287 */ /* 0x000fc40008000000 */
[----:B------:R-:W-:Y:S02]  /*1e40*/  USEL UR9, UR9, URZ, UP1 ;  /* 0x0000003f09097287 */ /* 0x000fe40008800000 */
[----:B------:R-:W-:Y:S01]  /*1e50*/  LOP3.LUT R5, R5, UR4, RZ, 0x3c, !PT ;  /* 0x0000000405057c12 */ /* 0x000fe2000f8e3cff */
[----:B------:R-:W-:Y:S09]  /*1e60*/  @P1 BRA `(.L_x_29) ;  /* 0xfffffffc00501947 */ /* 0x000ff2000383ffff */
.L_x_22:
[----:B------:R-:W3:Y:S01]  /*1e70*/  LDC R0, c[0x0][0x28c] ;  /* 0x0000a300ff007b82 */ /* 0x000ee20000000800 */
[----:B------:R4:W-:Y:S01]  /*1e80*/  SYNCS.ARRIVE.TRANS64.A1T0 RZ, [R62+UR47], RZ ;  /* 0x000000ff3eff79a7 */ /* 0x0009e2000810002f */
[----:B---3--:R-:W-:-:S13]  /*1e90*/  ISETP.GE.AND P1, PT, R0, 0x1, PT ;  /* 0x000000010000780c */ /* 0x008fda0003f26270 */
[----:B----4-:R-:W-:Y:S05]  /*1ea0*/  @!P1 BRA `(.L_x_30) ;  /* 0x0000000000349947 */ /* 0x010fea0003800000 */
[----:B------:R-:W-:Y:S05]  /*1eb0*/  @!P0 BRA `(.L_x_31) ;  /* 0x0000000000048947 */ /* 0x000fea0003800000 */
[----:B------:R-:W-:Y:S01]  /*1ec0*/  BPT.TRAP 0x1 ;  /* 0x000000040000795c */ /* 0x000fe20000300000 */
.L_x_31:
[----:B------:R-:W-:Y:S01]  /*1ed0*/  UIADD3 UR6, UR43, UR39, URZ ;  /* 0x000000272b067290 */ /* 0x000fe2000fffe03f */
[----:B------:R-:W-:-:S03]  /*1ee0*/  ISETP.GT.U32.AND P0, PT, R16, 0x1, PT ;  /* 0x000000011000780c */ /* 0x000fc60003f04070 */
[----:B------:R-:W-:-:S04]  /*1ef0*/  USHF.R.U32.HI UR4, URZ, 0x2, UR6 ;  /* 0x000000023f047899 */ /* 0x000fc80008011606 */
[----:B------:R-:W-:-:S04]  /*1f00*/  UIMAD.WIDE.U32 UR4, UR4, 0x24924925, URZ ;  /* 0x24924925040478a5 */ /* 0x000fc8000f8e003f */
[----:B------:R-:W-:-:S04]  /*1f10*/  UIMAD UR4, UR5, -0x1c, UR6 ;  /* 0xffffffe4050478a4 */ /* 0x000fc8000f8e0206 */
[----:B------:R-:W-:-:S04]  /*1f20*/  ULEA UR4, UR4, UR41, 0x3 ;  /* 0x0000002904047291 */ /* 0x000fc8000f8e183f */
[----:B------:R-:W-:-:S04]  /*1f30*/  UIADD3 UR4, UR4, 0xe0, URZ ;  /* 0x000000e004047890 */ /* 0x000fc8000fffe03f */
[----:B------:R-:W-:-:S09]  /*1f40*/  UPRMT UR4, URZ, 0x654, UR4 ;  /* 0x000006543f047896 */ /* 0x000fd20008000004 */
[----:B------:R-:W-:Y:S01]  /*1f50*/  SYNCS.ARRIVE.TRANS64.RED.A1T0 RZ, [UR4], RZ ;  /* 0x000000ffffff79a7 */ /* 0x000fe20008100404 */
[----:B------:R-:W-:Y:S05]  /*1f60*/  @P0 BRA `(.L_x_30) ;  /* 0x0000000000040947 */ /* 0x000fea0003800000 */
[----:B------:R-:W-:Y:S01]  /*1f70*/  BPT.TRAP 0x1 ;  /* 0x000000040000795c */ /* 0x000fe20000300000 */
.L_x_30:
[----:B------:R-:W-:Y:S01]  /*1f80*/  SHF.L.U32 R0, R71, 0x1f, RZ ;  /* 0x0000001f47007819 */ /* 0x000fe200000006ff */
[----:B------:R-:W-:Y:S01]  /*1f90*/  UIADD3 UR39, UR46, UR39, URZ ;  /* 0x000000272e277290 */ /* 0x000fe2000fffe03f */
[----:B------:R-:W3:Y:S01]  /*1fa0*/  LDC R7, c[0x0][0x288] ;  /* 0x0000a200ff077b82 */ /* 0x000ee20000000800 */
[----:B------:R-:W-:Y:S01]  /*1fb0*/  UISETP.GE.U32.AND UP1, UPT, UR46, 0x1c, UPT ;  /* 0x0000001c2e00788c */ /* 0x000fe2000bf26070 */
[----:B------:R-:W-:Y:S01]  /*1fc0*/  IMAD.SHL.U32 R8, R60, 0x2, RZ ;  /* 0x000000023c087824 */ /* 0x000fe200078e00ff */
[----:B------:R-:W-:Y:S02]  /*1fd0*/  UISETP.GT.U32.AND UP0, UPT, UR39, 0x1b, UPT ;  /* 0x0000001b2700788c */ /* 0x000fe4000bf04070 */
[----:B------:R-:W-:Y:S02]  /*1fe0*/  USHF.R.U32.HI UR4, URZ, 0x2, UR39 ;  /* 0x000000023f047899 */ /* 0x000fe40008011627 */
[----:B------:R-:W-:Y:S01]  /*1ff0*/  UISETP.LT.U32.AND UP0, UPT, UR46, 0x1c, UP0 ;  /* 0x0000001c2e00788c */ /* 0x000fe20008701070 */
[----:B------:R-:W4:Y:S01]  /*2000*/  SYNCS.PHASECHK.TRANS64.TRYWAIT P0, [R61+UR42+0x10], R0 ;  /* 0x000010003d0075a7 */ /* 0x000f22000800016a */
[----:B------:R-:W-:Y:S01]  /*2010*/  UIMAD.WIDE.U32 UR4, UR4, 0x24924925, URZ ;  /* 0x24924925040478a5 */ /* 0x000fe2000f8e003f */
[----:B------:R-:W-:Y:S01]  /*2020*/  SHF.R.S32.HI R9, RZ, 0x1f, R8 ;  /* 0x0000001fff097819 */ /* 0x000fe20000011408 */
[----:B------:R-:W-:-:S02]  /*2030*/  USEL UR6, URZ, 0x1, !UP0 ;  /* 0x000000013f067887 */ /* 0x000fc4000c000000 */
[----:B------:R-:W-:Y:S02]  /*2040*/  UIMAD UR39, UR5, -0x1c, UR39 ;  /* 0xffffffe4052778a4 */ /* 0x000fe4000f8e0227 */
[----:B------:R-:W-:-:S04]  /*2050*/  ULOP3.LUT UR38, UR38, UR6, URZ, 0x3c, !UPT ;  /* 0x0000000626267292 */ /* 0x000fc8000f8e3c3f */
[----:B------:R-:W-:Y:S01]  /*2060*/  @UP1 ULOP3.LUT UR38, UR38, 0x1, UR5, 0x78, !UPT ;  /* 0x0000000126261892 */ /* 0x000fe2000f8e7805 */
[----:B---34-:R-:W-:Y:S11]  /*2070*/  @!P0 BRA `(.L_x_32) ;  /* 0x0000004800288947 */ /* 0x018ff60003800000 */
.L_x_146:
[----:B---3--:R-:W-:Y:S01]  /*2080*/  IMAD.SHL.U32 R0, R19, 0x40, RZ ;  /* 0x0000004013007824 */ /* 0x008fe200078e00ff */
[----:B------:R-:W-:Y:S01]  /*2090*/  ULDC UR6, c[0x0][0x284] ;  /* 0x0000a10000067ab9 */ /* 0x000fe20000000800 */
[----:B------:R-:W-:Y:S01]  /*20a0*/  IMAD.SHL.U32 R14, R22, 0x40, RZ ;  /* 0x00000040160e7824 */ /* 0x000fe200078e00ff */
[----:B------:R-:W-:Y:S01]  /*20b0*/  SHF.R.S32.HI R11, RZ, 0x1f, R2 ;  /* 0x0000001fff0b7819 */ /* 0x000fe20000011402 */
[----:B------:R-:W-:Y:S01]  /*20c0*/  ULDC.64 UR4, c[0x0][0x5d0] ;  /* 0x0001740000047ab9 */ /* 0x000fe20000000a00 */
[----:B------:R-:W-:Y:S01]  /*20d0*/  ISETP.GE.AND P0, PT, R0, UR6, PT ;  /* 0x0000000600007c0c */ /* 0x000fe2000bf06270 */
[----:B--2---:R-:W-:Y:S01]  /*20e0*/  IMAD.WIDE.U32 R4, R2, UR4, R8 ;  /* 0x0000000402047c25 */ /* 0x004fe2000f8e0008 */
[----:B------:R-:W-:Y:S02]  /*20f0*/  SHF.R.S32.HI R15, RZ, 0x1f, R14 ;  /* 0x0000001fff0f7819 */ /* 0x000fe4000001140e */
[C---:B------:R-:W-:Y:S01]  /*2100*/  ISETP.GE.OR P0, PT, R14.reuse, R7, P0 ;  /* 0x000000070e00720c */ /* 0x040fe20000706670 */
[----:B-1----:R-:W-:Y:S01]  /*2110*/  IMAD R3, R11, UR4, RZ ;  /* 0x000000040b037c24 */ /* 0x002fe2000f8e02ff */
[----:B------:R-:W-:-:S03]  /*2120*/  IADD3 R4, P1, R14, R4, RZ ;  /* 0x000000040e047210 */ /* 0x000fc60007f3e0ff */
[----:B------:R-:W-:-:S05]  /*2130*/  IMAD R3, R2, UR5, R3 ;  /* 0x0000000502037c24 */ /* 0x000fca000f8e0203 */
[----:B------:R-:W-:-:S03]  /*2140*/  IADD3.X R5, R15, R5, R3, P1, !PT ;  /* 0x000000050f057210 */ /* 0x000fc60000ffe403 */
[----:B------:R-:W-:Y:S05]  /*2150*/  @P0 BRA `(.L_x_33) ;  /* 0x0000002000b00947 */ /* 0x000fea0003800000 */
[----:B------:R-:W1:Y:S01]  /*2160*/  LDC.64 R74, c[0x0][0x5c8] ;  /* 0x00017200ff4a7b82 */ /* 0x000e620000000a00 */
[----:B-----5:R-:W-:Y:S01]  /*2170*/  FSETP.NEU.AND P0, PT, R57, RZ, PT ;  /* 0x000000ff3900720b */ /* 0x020fe20003f0d000 */
[----:B------:R-:W-:Y:S01]  /*2180*/  IMAD R3, R60, -0x2, R7 ;  /* 0xfffffffe3c037824 */ /* 0x000fe200078e0207 */
[----:B------:R-:W-:Y:S01]  /*2190*/  BSSY B0, `(.L_x_33) ;  /* 0x0000228000007945 */ /* 0x000fe20003800000 */
[----:B------:R-:W-:-:S04]  /*21a0*/  IMAD.WIDE R66, R19, 0x40, R58 ;  /* 0x0000004013427825 */ /* 0x000fc800078e023a */
[----:B------:R-:W-:Y:S02]  /*21b0*/  IMAD.IADD R3, R3, 0x1, -R14 ;  /* 0x0000000103037824 */ /* 0x000fe400078e0a0e */
[----:B------:R-:W-:-:S03]  /*21c0*/  IMAD.IADD R0, R65, 0x1, -R0 ;  /* 0x0000000141007824 */ /* 0x000fc600078e0a00 */
[----:B------:R-:W-:-:S04]  /*21d0*/  ISETP.GT.AND P2, PT, R3, RZ, PT ;  /* 0x000000ff0300720c */ /* 0x000fc80003f44270 */
[----:B------:R-:W-:Y:S01]  /*21e0*/  ISETP.GT.AND P1, PT, R0, RZ, P2 ;  /* 0x000000ff0000720c */ /* 0x000fe20001724270 */
[-C--:B-1----:R-:W-:Y:S02]  /*21f0*/  IMAD R6, R67, R74.reuse, RZ ;  /* 0x0000004a43067224 */ /* 0x082fe400078e02ff */
[----:B------:R-:W-:-:S04]  /*2200*/  IMAD.WIDE.U32 R68, R66, R74, R4 ;  /* 0x0000004a42447225 */ /* 0x000fc800078e0004 */
[----:B------:R-:W-:-:S04]  /*2210*/  IMAD R5, R66, R75, R6 ;  /* 0x0000004b42057224 */ /* 0x000fc800078e0206 */
[----:B------:R-:W-:Y:S01]  /*2220*/  IMAD.IADD R7, R69, 0x1, R5 ;  /* 0x0000000145077824 */ /* 0x000fe200078e0205 */
[----:B------:R-:W-:Y:S06]  /*2230*/  @!P0 BRA `(.L_x_34) ;  /* 0x0000001400e48947 */ /* 0x000fec0003800000 */
[----:B------:R-:W1:Y:S01]  /*2240*/  LDC.64 R72, c[0x0][0x5b8] ;  /* 0x00016e00ff487b82 */ /* 0x000e620000000a00 */
[----:B------:R-:W-:-:S07]  /*2250*/  ULDC.64 UR4, c[0x0][0x5c0] ;  /* 0x0001700000047ab9 */ /* 0x000fce0000000a00 */
[----:B------:R-:W2:Y:S08]  /*2260*/  LDC.64 R76, c[0x0][0x5b0] ;  /* 0x00016c00ff4c7b82 */ /* 0x000eb00000000a00 */
[----:B------:R-:W0:Y:S01]  /*2270*/  LDC.64 R78, c[0x0][0x5a8] ;  /* 0x00016a00ff4e7b82 */ /* 0x000e220000000a00 */
[-C--:B-1----:R-:W-:Y:S02]  /*2280*/  IMAD R6, R11, R72.reuse, RZ ;  /* 0x000000480b067224 */ /* 0x082fe400078e02ff */
[----:B------:R-:W-:-:S04]  /*2290*/  IMAD.WIDE.U32 R4, R2, R72, R8 ;  /* 0x0000004802047225 */ /* 0x000fc800078e0008 */
[----:B------:R-:W-:Y:S01]  /*22a0*/  IMAD R69, R2, R73, R6 ;  /* 0x0000004902457224 */ /* 0x000fe200078e0206 */
[----:B------:R-:W-:Y:S01]  /*22b0*/  IADD3 R10, P0, R14, R4, RZ ;  /* 0x000000040e0a7210 */ /* 0x000fe20007f1e0ff */
[----:B--2---:R-:W-:-:S03]  /*22c0*/  IMAD R4, R67, R76, RZ ;  /* 0x0000004c43047224 */ /* 0x004fc600078e02ff */
[----:B------:R-:W-:Y:S01]  /*22d0*/  IADD3.X R11, R15, R5, R69, P0, !PT ;  /* 0x000000050f0b7210 */ /* 0x000fe200007fe445 */
[C---:B------:R-:W-:Y:S02]  /*22e0*/  IMAD R73, R66.reuse, R77, R4 ;  /* 0x0000004d42497224 */ /* 0x040fe400078e0204 */
[----:B------:R-:W-:-:S04]  /*22f0*/  IMAD.WIDE.U32 R4, R66, R76, R10 ;  /* 0x0000004c42047225 */ /* 0x000fc800078e000a */
[----:B------:R-:W-:Y:S01]  /*2300*/  IMAD.IADD R5, R5, 0x1, R73 ;  /* 0x0000000105057824 */ /* 0x000fe200078e0249 */
[----:B0-----:R-:W-:-:S04]  /*2310*/  LEA R12, P0, R4, R78, 0x1 ;  /* 0x0000004e040c7211 */ /* 0x001fc800078008ff */
[----:B------:R-:W-:-:S05]  /*2320*/  LEA.HI.X R13, R4, R79, R5, 0x1, P0 ;  /* 0x0000004f040d7211 */ /* 0x000fca00000f0c05 */
[----:B------:R-:W2:Y:S01]  /*2330*/  @P1 LDG.E.LTC128B.U16 R19, desc[UR36][R12.64] ;  /* 0x000000240c131981 */ /* 0x000ea2000c1e1520 */
[----:B------:R-:W-:Y:S01]  /*2340*/  IMAD.WIDE.U32 R4, R66, R76, R14 ;  /* 0x0000004c42047225 */ /* 0x000fe200078e000e */
[----:B------:R-:W-:Y:S02]  /*2350*/  BSSY B1, `(.L_x_35) ;  /* 0x0000015000017945 */ /* 0x000fe40003800000 */
[----:B------:R-:W-:-:S04]  /*2360*/  IADD3 R20, P0, R8, R4, RZ ;  /* 0x0000000408147210 */ /* 0x000fc80007f1e0ff */
[----:B------:R-:W-:Y:S02]  /*2370*/  IADD3.X R21, R9, R73, R5, P0, !PT ;  /* 0x0000004909157210 */ /* 0x000fe400007fe405 */
[----:B------:R-:W-:Y:S01]  /*2380*/  LEA R6, P0, R68, UR4, 0x1 ;  /* 0x0000000444067c11 */ /* 0x000fe2000f8008ff */
[----:B------:R-:W-:-:S03]  /*2390*/  IMAD.WIDE.U32 R20, R2, R72, R20 ;  /* 0x0000004802147225 */ /* 0x000fc600078e0014 */
[----:B------:R-:W-:Y:S02]  /*23a0*/  LEA.HI.X R7, R68, UR5, R7, 0x1, P0 ;  /* 0x0000000544077c11 */ /* 0x000fe400080f0c07 */
[----:B------:R-:W-:-:S04]  /*23b0*/  ISETP.GT.AND P0, PT, R3, 0x1, PT ;  /* 0x000000010300780c */ /* 0x000fc80003f04270 */
[----:B------:R-:W-:Y:S01]  /*23c0*/  ISETP.GT.AND P3, PT, R0, RZ, P0 ;  /* 0x000000ff0000720c */ /* 0x000fe20000764270 */
[----:B--2---:R-:W-:-:S05]  /*23d0*/  HADD2.F32 R4, -RZ, R19.H0_H0 ;  /* 0x20000013ff047230 */ /* 0x004fca0000004100 */
[----:B------:R-:W-:Y:S01]  /*23e0*/  FMUL R5, R4, R57 ;  /* 0x0000003904057220 */ /* 0x000fe20000400000 */
[----:B------:R-:W-:-:S03]  /*23f0*/  LEA R4, P4, R20, R78, 0x1 ;  /* 0x0000004e14047211 */ /* 0x000fc600078808ff */
[----:B------:R-:W-:-:S05]  /*2400*/  FFMA R5, R24, R56, R5 ;  /* 0x0000003818057223 */ /* 0x000fca0000000005 */
[----:B------:R-:W-:Y:S01]  /*2410*/  F2FP.F16.F32.PACK_AB R12, RZ, R5 ;  /* 0x00000005ff0c723e */ /* 0x000fe200000000ff */
[----:B------:R-:W-:-:S03]  /*2420*/  IMAD.IADD R5, R69, 0x1, R21 ;  /* 0x0000000145057824 */ /* 0x000fc600078e0215 */
[----:B------:R-:W-:Y:S01]  /*2430*/  PRMT R13, R12, 0x7610, R13 ;  /* 0x000076100c0d7816 */ /* 0x000fe2000000000d */
[----:B------:R-:W-:Y:S01]  /*2440*/  IMAD.SHL.U32 R12, R76, 0x8, RZ ;  /* 0x000000084c0c7824 */ /* 0x000fe200078e00ff */
[----:B------:R-:W-:-:S03]  /*2450*/  LEA.HI.X R5, R20, R79, R5, 0x1, P4 ;  /* 0x0000004f14057211 */ /* 0x000fc600020f0c05 */
[----:B------:R0:W-:Y:S02]  /*2460*/  @P1 STG.E.U16 desc[UR36][R6.64], R13 ;  /* 0x0000000d06001986 */ /* 0x0001e4000c101524 */
[----:B0-----:R-:W-:Y:S01]  /*2470*/  SHF.L.U64.HI R13, R76, 0x3, R77 ;  /* 0x000000034c0d7819 */ /* 0x001fe2000001024d */
[----:B------:R-:W-:Y:S06]  /*2480*/  @!P3 BRA `(.L_x_36) ;  /* 0x000000000004b947 */ /* 0x000fec0003800000 */
[----:B------:R0:W5:Y:S02]  /*2490*/  LDG.E.LTC128B.U16 R19, desc[UR36][R4.64+0x2] ;  /* 0x0000022404137981 */ /* 0x000164000c1e1520 */
.L_x_36:
[----:B------:R-:W-:Y:S05]  /*24a0*/  BSYNC B1 ;  /* 0x0000000000017941 */ /* 0x000fea0003800000 */
.L_x_35:
[----:B-----5:R-:W-:Y:S01]  /*24b0*/  HADD2.F32 R20, -RZ, R19.H0_H0 ;  /* 0x20000013ff147230 */ /* 0x020fe20000004100 */
[----:B------:R-:W-:Y:S01]  /*24c0*/  ISETP.GT.AND P2, PT, R0, 0x8, P2 ;  /* 0x000000080000780c */ /* 0x000fe20001744270 */
[----:B------:R-:W-:-:S04]  /*24d0*/  IMAD.WIDE.U32 R66, R66, R76, R12 ;  /* 0x0000004c42427225 */ /* 0x000fc800078e000c */
[----:B------:R-:W-:Y:S01]  /*24e0*/  FMUL R20, R20, R57 ;  /* 0x0000003914147220 */ /* 0x000fe20000400000 */
[----:B------:R-:W-:Y:S01]  /*24f0*/  IMAD.IADD R73, R73, 0x1, R67 ;  /* 0x0000000149497824 */ /* 0x000fe200078e0243 */
[----:B------:R-:W-:Y:S02]  /*2500*/  IADD3 R10, P1, R10, R66, RZ ;  /* 0x000000420a0a7210 */ /* 0x000fe40007f3e0ff */
[----:B------:R-:W-:-:S03]  /*2510*/  FFMA R20, R25, R56, R20 ;  /* 0x0000003819147223 */ /* 0x000fc60000000014 */
[----:B------:R-:W-:Y:S01]  /*2520*/  IMAD.X R11, R73, 0x1, R11, P1 ;  /* 0x00000001490b7824 */ /* 0x000fe200008e060b */
[C---:B------:R-:W-:Y:S02]  /*2530*/  LEA R12, P1, R10.reuse, R78, 0x1 ;  /* 0x0000004e0a0c7211 */ /* 0x040fe400078208ff */
[----:B------:R-:W-:Y:S02]  /*2540*/  F2FP.F16.F32.PACK_AB R20, RZ, R20 ;  /* 0x00000014ff14723e */ /* 0x000fe400000000ff */
[----:B------:R-:W-:-:S03]  /*2550*/  LEA.HI.X R13, R10, R79, R11, 0x1, P1 ;  /* 0x0000004f0a0d7211 */ /* 0x000fc600008f0c0b */
[----:B------:R1:W-:Y:S04]  /*2560*/  @P3 STG.E.U16 desc[UR36][R6.64+0x2], R20 ;  /* 0x0000021406003986 */ /* 0x0003e8000c101524 */
[----:B------:R-:W2:Y:S01]  /*2570*/  @P2 LDG.E.LTC128B.U16 R19, desc[UR36][R12.64] ;  /* 0x000000240c132981 */ /* 0x000ea2000c1e1520 */
[----:B------:R-:W-:Y:S01]  /*2580*/  IADD3 R14, P1, P3, R8, R66, R14 ;  /* 0x00000042080e7210 */ /* 0x000fe20007b3e00e */
[----:B------:R-:W-:Y:S01]  /*2590*/  BSSY B1, `(.L_x_37) ;  /* 0x0000011000017945 */ /* 0x000fe20003800000 */
[C---:B------:R-:W-:Y:S02]  /*25a0*/  SHF.L.U64.HI R11, R74.reuse, 0x4, R75 ;  /* 0x000000044a0b7819 */ /* 0x040fe4000001024b */
[----:B------:R-:W-:Y:S02]  /*25b0*/  IADD3.X R15, R9, R73, R15, P1, P3 ;  /* 0x00000049090f7210 */ /* 0x000fe40000fe640f */
[----:B------:R-:W-:-:S02]  /*25c0*/  LEA R10, P1, R74, R6, 0x4 ;  /* 0x000000064a0a7211 */ /* 0x000fc400078220ff */
[----:B------:R-:W-:Y:S01]  /*25d0*/  ISETP.GT.AND P0, PT, R0, 0x8, P0 ;  /* 0x000000080000780c */ /* 0x000fe20000704270 */
[----:B------:R-:W-:-:S04]  /*25e0*/  IMAD.WIDE.U32 R14, R2, R72, R14 ;  /* 0x00000048020e7225 */ /* 0x000fc800078e000e */
[----:B------:R-:W-:Y:S02]  /*25f0*/  IMAD.X R11, R11, 0x1, R7, P1 ;  /* 0x000000010b0b7824 */ /* 0x000fe400008e0607 */
[----:B------:R-:W-:Y:S02]  /*2600*/  IMAD.IADD R2, R69, 0x1, R15 ;  /* 0x0000000145027824 */ /* 0x000fe400078e020f */
[----:B--2---:R-:W-:-:S05]  /*2610*/  HADD2.F32 R8, -RZ, R19.H0_H0 ;  /* 0x20000013ff087230 */ /* 0x004fca0000004100 */
[----:B------:R-:W-:Y:S01]  /*2620*/  FMUL R9, R8, R57 ;  /* 0x0000003908097220 */ /* 0x000fe20000400000 */
[----:B------:R-:W-:-:S03]  /*2630*/  LEA R8, P3, R14, R78, 0x1 ;  /* 0x0000004e0e087211 */ /* 0x000fc600078608ff */
[----:B------:R-:W-:-:S05]  /*2640*/  FFMA R9, R26, R56, R9 ;  /* 0x000000381a097223 */ /* 0x000fca0000000009 */
[----:B------:R-:W-:Y:S02]  /*2650*/  F2FP.F16.F32.PACK_AB R12, RZ, R9 ;  /* 0x00000009ff0c723e */ /* 0x000fe400000000ff */
[----:B------:R-:W-:-:S03]  /*2660*/  LEA.HI.X R9, R14, R79, R2, 0x1, P3 ;  /* 0x0000004f0e097211 */ /* 0x000fc600018f0c02 */
[----:B------:R1:W-:Y:S01]  /*2670*/  @P2 STG.E.U16 desc[UR36][R10.64], R12 ;  /* 0x0000000c0a002986 */ /* 0x0003e2000c101524 */
[----:B------:R-:W-:Y:S05]  /*2680*/  @!P0 BRA `(.L_x_38) ;  /* 0x0000000000048947 */ /* 0x000fea0003800000 */
[----:B------:R2:W5:Y:S02]  /*2690*/  LDG.E.LTC128B.U16 R19, desc[UR36][R8.64+0x2] ;  /* 0x0000022408137981 */ /* 0x000564000c1e1520 */
.L_x_38:
[----:B------:R-:W-:Y:S05]  /*26a0*/  BSYNC B1 ;  /* 0x0000000000017941 */ /* 0x000fea0003800000 */
.L_x_37:
[----:B-----5:R-:W-:Y:S01]  /*26b0*/  HADD2.F32 R2, -RZ, R19.H0_H0 ;  /* 0x20000013ff027230 */ /* 0x020fe20000004100 */
[----:B------:R-:W-:Y:S01]  /*26c0*/  ISETP.GT.AND P1, PT, R3, 0x8, PT ;  /* 0x000000080300780c */ /* 0x000fe20003f24270 */
[----:B------:R-:W-:Y:S03]  /*26d0*/  BSSY B1, `(.L_x_39) ;  /* 0x0000008000017945 */ /* 0x000fe60003800000 */
[----:B------:R-:W-:Y:S01]  /*26e0*/  FMUL R2, R2, R57 ;  /* 0x0000003902027220 */ /* 0x000fe20000400000 */
[----:B------:R-:W-:-:S03]  /*26f0*/  ISETP.GT.AND P2, PT, R0, RZ, P1 ;  /* 0x000000ff0000720c */ /* 0x000fc60000f44270 */
[----:B------:R-:W-:-:S05]  /*2700*/  FFMA R2, R27, R56, R2 ;  /* 0x000000381b027223 */ /* 0x000fca0000000002 */
[----:B------:R-:W-:-:S05]  /*2710*/  F2FP.F16.F32.PACK_AB R2, RZ, R2 ;  /* 0x00000002ff02723e */ /* 0x000fca00000000ff */
[----:B------:R3:W-:Y:S01]  /*2720*/  @P0 STG.E.U16 desc[UR36][R10.64+0x2], R2 ;  /* 0x000002020a000986 */ /* 0x0007e2000c101524 */
[----:B------:R-:W-:Y:S05]  /*2730*/  @!P2 BRA `(.L_x_40) ;  /* 0x000000000004a947 */ /* 0x000fea0003800000 */
[----:B------:R4:W5:Y:S02]  /*2740*/  LDG.E.LTC128B.U16 R19, desc[UR36][R4.64+0x10] ;  /* 0x0000102404137981 */ /* 0x000964000c1e1520 */
.L_x_40:
[----:B------:R-:W-:Y:S05]  /*2750*/  BSYNC B1 ;  /* 0x0000000000017941 */ /* 0x000fea0003800000 */
.L_x_39:
[----:B---3-5:R-:W-:Y:S01]  /*2760*/  HADD2.F32 R2, -RZ, R19.H0_H0 ;  /* 0x20000013ff027230 */ /* 0x028fe20000004100 */
        /* <DEDUP_REMOVED lines=9> */
.L_x_42:
[----:B------:R-:W-:Y:S05]  /*2800*/  BSYNC B1 ;  /* 0x0000000000017941 */ /* 0x000fea0003800000 */
.L_x_41:
[----:B-----5:R-:W-:Y:S01]  /*2810*/  HADD2.F32 R2, -RZ, R19.H0_H0 ;  /* 0x20000013ff027230 */ /* 0x020fe20000004100 */
[----:B------:R-:W-:Y:S01]  /*2820*/  ISETP.GT.AND P1, PT, R0, 0x8, P1 ;  /* 0x000000080000780c */ /* 0x000fe20000f24270 */
[----:B------:R-:W-:Y:S03]  /*2830*/  BSSY B1, `(.L_x_43) ;  /* 0x0000007000017945 */ /* 0x000fe60003800000 */
[----:B------:R-:W-:-:S04]  /*2840*/  FMUL R2, R2, R57 ;  /* 0x0000003902027220 */ /* 0x000fc80000400000 */
[----:B------:R-:W-:-:S05]  /*2850*/  FFMA R2, R29, R56, R2 ;  /* 0x000000381d027223 */ /* 0x000fca0000000002 */
[----:B------:R-:W-:-:S05]  /*2860*/  F2FP.F16.F32.PACK_AB R2, RZ, R2 ;  /* 0x00000002ff02723e */ /* 0x000fca00000000ff */
[----:B------:R0:W-:Y:S01]  /*2870*/  @P3 STG.E.U16 desc[UR36][R6.64+0x12], R2 ;  /* 0x0000120206003986 */ /* 0x0001e2000c101524 */
[----:B------:R-:W-:Y:S05]  /*2880*/  @!P1 BRA `(.L_x_44) ;  /* 0x0000000000049947 */ /* 0x000fea0003800000 */
[----:B------:R0:W5:Y:S02]  /*2890*/  LDG.E.LTC128B.U16 R19, desc[UR36][R8.64+0x10] ;  /* 0x0000102408137981 */ /* 0x000164000c1e1520 */
.L_x_44:
[----:B------:R-:W-:Y:S05]  /*28a0*/  BSYNC B1 ;  /* 0x0000000000017941 */ /* 0x000fea0003800000 */
.L_x_43:
[----:B0----5:R-:W-:Y:S01]  /*28b0*/  HADD2.F32 R2, -RZ, R19.H0_H0 ;  /* 0x20000013ff027230 */ /* 0x021fe20000004100 */
[----:B------:R-:W-:Y:S01]  /*28c0*/  ISETP.GT.AND P0, PT, R0, 0x8, P0 ;  /* 0x000000080000780c */ /* 0x000fe20000704270 */
[----:B------:R-:W-:Y:S03]  /*28d0*/  BSSY B1, `(.L_x_45) ;  /* 0x0000007000017945 */ /* 0x000fe60003800000 */
[----:B---3--:R-:W-:-:S04]  /*28e0*/  FMUL R13, R2, R57 ;  /* 0x00000039020d7220 */ /* 0x008fc80000400000 */
[----:B------:R-:W-:-:S05]  /*28f0*/  FFMA R13, R30, R56, R13 ;  /* 0x000000381e0d7223 */ /* 0x000fca000000000d */
[----:B------:R-:W-:-:S05]  /*2900*/  F2FP.F16.F32.PACK_AB R13, RZ, R13 ;  /* 0x0000000dff0d723e */ /* 0x000fca00000000ff */
[----:B------:R0:W-:Y:S01]  /*2910*/  @P1 STG.E.U16 desc[UR36][R10.64+0x10], R13 ;  /* 0x0000100d0a001986 */ /* 0x0001e2000c101524 */
[----:B------:R-:W-:Y:S05]  /*2920*/  @!P0 BRA `(.L_x_46) ;  /* 0x0000000000048947 */ /* 0x000fea0003800000 */
[----:B------:R3:W5:Y:S02]  /*2930*/  LDG.E.LTC128B.U16 R19, desc[UR36][R8.64+0x12] ;  /* 0x0000122408137981 */ /* 0x000764000c1e1520 */
.L_x_46:
[----:B------:R-:W-:Y:S05]  /*2940*/  BSYNC B1 ;  /* 0x0000000000017941 */ /* 0x000fea0003800000 */
.L_x_45:
        /* <DEDUP_REMOVED lines=10> */
.L_x_48:
[----:B------:R-:W-:Y:S05]  /*29f0*/  BSYNC B1 ;  /* 0x0000000000017941 */ /* 0x000fea0003800000 */
.L_x_47:
[----:B0----5:R-:W-:Y:S01]  /*2a00*/  HADD2.F32 R2, -RZ, R19.H0_H0 ;  /* 0x20000013ff027230 */ /* 0x021fe20000004100 */
        /* <DEDUP_REMOVED lines=9> */
.L_x_50:
[----:B------:R-:W-:Y:S05]  /*2aa0*/  BSYNC B1 ;  /* 0x0000000000017941 */ /* 0x000fea0003800000 */
.L_x_49:
        /* <DEDUP_REMOVED lines=9> */
.L_x_52:
[----:B------:R-:W-:Y:S05]  /*2b40*/  BSYNC B1 ;  /* 0x0000000000017941 */ /* 0x000fea0003800000 */
.L_x_51:
[----:B0----5:R-:W-:Y:S01]  /*2b50*/  HADD2.F32 R2, -RZ, R19.H0_H0 ;  /* 0x20000013ff027230 */ /* 0x021fe20000004100 */
        /* <DEDUP_REMOVED lines=8> */
.L_x_54:
[----:B------:R-:W-:Y:S05]  /*2be0*/  BSYNC B1 ;  /* 0x0000000000017941 */ /* 0x000fea0003800000 */
.L_x_53:
        /* <DEDUP_REMOVED lines=10> */
.L_x_56:
[----:B------:R-:W-:Y:S05]  /*2c90*/  BSYNC B1 ;  /* 0x0000000000017941 */ /* 0x000fea0003800000 */
.L_x_55:
        /* <DEDUP_REMOVED lines=10> */
.L_x_58:
[----:B------:R-:W-:Y:S05]  /*2d40*/  BSYNC B1 ;  /* 0x0000000000017941 */ /* 0x000fea0003800000 */
.L_x_57:
        /* <DEDUP_REMOVED lines=9> */
.L_x_60:
[----:B------:R-:W-:Y:S05]  /*2de0*/  BSYNC B1 ;  /* 0x0000000000017941 */ /* 0x000fea0003800000 */
.L_x_59:
        /* <DEDUP_REMOVED lines=9> */
.L_x_62:
[----:B------:R-:W-:Y:S05]  /*2e80*/  BSYNC B1 ;  /* 0x0000000000017941 */ /* 0x000fea0003800000 */
.L_x_61:
        /* <DEDUP_REMOVED lines=10> */
.L_x_64:
[----:B------:R-:W-:Y:S05]  /*2f30*/  BSYNC B1 ;  /* 0x0000000000017941 */ /* 0x000fea0003800000 */
.L_x_63:
        /* <DEDUP_REMOVED lines=10> */
.L_x_66:
[----:B------:R-:W-:Y:S05]  /*2fe0*/  BSYNC B1 ;  /* 0x0000000000017941 */ /* 0x000fea0003800000 */
.L_x_65:
        /* <DEDUP_REMOVED lines=9> */
.L_x_68:
[----:B------:R-:W-:Y:S05]  /*3080*/  BSYNC B1 ;  /* 0x0000000000017941 */ /* 0x000fea0003800000 */
.L_x_67:
        /* <DEDUP_REMOVED lines=9> */
.L_x_70:
[----:B------:R-:W-:Y:S05]  /*3120*/  BSYNC B1 ;  /* 0x0000000000017941 */ /* 0x000fea0003800000 */
.L_x_69:
        /* <DEDUP_REMOVED lines=10> */
.L_x_72:
[----:B------:R-:W-:Y:S05]  /*31d0*/  BSYNC B1 ;  /* 0x0000000000017941 */ /* 0x000fea0003800000 */
.L_x_71:
        /* <DEDUP_REMOVED lines=10> */
.L_x_74:
[----:B------:R-:W-:Y:S05]  /*3280*/  BSYNC B1 ;  /* 0x0000000000017941 */ /* 0x000fea0003800000 */
.L_x_73:
        /* <DEDUP_REMOVED lines=9> */
.L_x_76:
[----:B------:R-:W-:Y:S05]  /*3320*/  BSYNC B1 ;  /* 0x0000000000017941 */ /* 0x000fea0003800000 */
.L_x_75:
        /* <DEDUP_REMOVED lines=9> */
.L_x_78:
[----:B------:R-:W-:Y:S05]  /*33c0*/  BSYNC B1 ;  /* 0x0000000000017941 */ /* 0x000fea0003800000 */
.L_x_77:
        /* <DEDUP_REMOVED lines=10> */
.L_x_80:
[----:B------:R-:W-:Y:S05]  /*3470*/  BSYNC B1 ;  /* 0x0000000000017941 */ /* 0x000fea0003800000 */
.L_x_79:
        /* <DEDUP_REMOVED lines=10> */
.L_x_82:
[----:B------:R-:W-:Y:S05]  /*3520*/  BSYNC B1 ;  /* 0x0000000000017941 */ /* 0x000fea0003800000 */
.L_x_81:
        /* <DEDUP_REMOVED lines=9> */
.L_x_84:
[----:B------:R-:W-:Y:S05]  /*35c0*/  BSYNC B1 ;  /* 0x0000000000017941 */ /* 0x000fea0003800000 */
.L_x_83:
        /* <DEDUP_REMOVED lines=9> */
.L_x_86:
[----:B------:R-:W-:Y:S05]  /*3660*/  BSYNC B1 ;  /* 0x0000000000017941 */ /* 0x000fea0003800000 */
.L_x_85:
        /* <DEDUP_REMOVED lines=10> */
.L_x_88:
[----:B------:R-:W-:Y:S05]  /*3710*/  BSYNC B1 ;  /* 0x0000000000017941 */ /* 0x000fea0003800000 */
.L_x_87:
[----:B0----5:R-:W-:Y:S01]  /*3720*/  HADD2.F32 R2, -RZ, R19.H0_H0 ;  /* 0x20000013ff027230 */ /* 0x021fe20000004100 */
[----:B------:R-:W-:Y:S01]  /*3730*/  ISETP.GT.AND P0, PT, R3, 0x39, PT ;  /* 0x000000390300780c */ /* 0x000fe20003f04270 */
[----:B------:R-:W-:Y:S01]  /*3740*/  @P2 IMAD.MOV.U32 R3, RZ, RZ, R7 ;  /* 0x000000ffff032224 */ /* 0x000fe200078e0007 */
[----:B------:R-:W-:Y:S02]  /*3750*/  BSSY B1, `(.L_x_89) ;  /* 0x0000009000017945 */ /* 0x000fe40003800000 */
[----:B------:R-:W-:Y:S01]  /*3760*/  FMUL R13, R2, R57 ;  /* 0x00000039020d7220 */ /* 0x000fe20000400000 */
[----:B------:R-:W-:Y:S01]  /*3770*/  @P2 IMAD.MOV.U32 R2, RZ, RZ, R6 ;  /* 0x000000ffff022224 */ /* 0x000fe200078e0006 */
[----:B------:R-:W-:Y:S02]  /*3780*/  ISETP.GT.AND P3, PT, R0, RZ, P0 ;  /* 0x000000ff0000720c */ /* 0x000fe40000764270 */
[----:B------:R-:W-:-:S05]  /*3790*/  FFMA R13, R52, R56, R13 ;  /* 0x00000038340d7223 */ /* 0x000fca000000000d */
[----:B------:R-:W-:-:S05]  /*37a0*/  F2FP.F16.F32.PACK_AB R13, RZ, R13 ;  /* 0x0000000dff0d723e */ /* 0x000fca00000000ff */
[----:B------:R0:W-:Y:S01]  /*37b0*/  @P2 STG.E.U16 desc[UR36][R2.64+0x70], R13 ;  /* 0x0000700d02002986 */ /* 0x0001e2000c101524 */
[----:B------:R-:W-:Y:S05]  /*37c0*/  @!P3 BRA `(.L_x_90) ;  /* 0x000000000004b947 */ /* 0x000fea0003800000 */
[----:B------:R0:W5:Y:S02]  /*37d0*/  LDG.E.LTC128B.U16 R19, desc[UR36][R4.64+0x72] ;  /* 0x0000722404137981 */ /* 0x000164000c1e1520 */
.L_x_90:
[----:B------:R-:W-:Y:S05]  /*37e0*/  BSYNC B1 ;  /* 0x0000000000017941 */ /* 0x000fea0003800000 */
.L_x_89:
        /* <DEDUP_REMOVED lines=9> */
.L_x_92:
[----:B------:R-:W-:Y:S05]  /*3880*/  BSYNC B1 ;  /* 0x0000000000017941 */ /* 0x000fea0003800000 */
.L_x_91:
[----:B0----5:R-:W-:Y:S01]  /*3890*/  HADD2.F32 R2, -RZ, R19.H0_H0 ;  /* 0x20000013ff027230 */ /* 0x021fe20000004100 */
[----:B------:R-:W-:Y:S01]  /*38a0*/  ISETP.GT.AND P0, PT, R0, 0x8, P0 ;  /* 0x000000080000780c */ /* 0x000fe20000704270 */
[----:B------:R-:W-:Y:S03]  /*38b0*/  BSSY B1, `(.L_x_93) ;  /* 0x000000a000017945 */ /* 0x000fe60003800000 */
[----:B------:R-:W-:Y:S01]  /*38c0*/  FMUL R3, R2, R57 ;  /* 0x0000003902037220 */ /* 0x000fe20000400000 */
[----:B------:R-:W-:-:S03]  /*38d0*/  @P1 IMAD.MOV.U32 R2, RZ, RZ, R10 ;  /* 0x000000ffff021224 */ /* 0x000fc600078e000a */
[----:B------:R-:W-:-:S05]  /*38e0*/  FFMA R3, R54, R56, R3 ;  /* 0x0000003836037223 */ /* 0x000fca0000000003 */
[----:B------:R-:W-:-:S04]  /*38f0*/  F2FP.F16.F32.PACK_AB R3, RZ, R3 ;  /* 0x00000003ff03723e */ /* 0x000fc800000000ff */
[----:B----4-:R-:W-:Y:S01]  /*3900*/  PRMT R4, R3, 0x7610, R4 ;  /* 0x0000761003047816 */ /* 0x010fe20000000004 */
[----:B------:R-:W-:-:S05]  /*3910*/  @P1 IMAD.MOV.U32 R3, RZ, RZ, R11 ;  /* 0x000000ffff031224 */ /* 0x000fca00078e000b */
[----:B------:R0:W-:Y:S01]  /*3920*/  @P1 STG.E.U16 desc[UR36][R2.64+0x70], R4 ;  /* 0x0000700402001986 */ /* 0x0001e2000c101524 */
[----:B------:R-:W-:Y:S05]  /*3930*/  @!P0 BRA `(.L_x_94) ;  /* 0x0000000000048947 */ /* 0x000fea0003800000 */
[----:B------:R4:W5:Y:S02]  /*3940*/  LDG.E.LTC128B.U16 R19, desc[UR36][R8.64+0x72] ;  /* 0x0000722408137981 */ /* 0x000964000c1e1520 */
.L_x_94:
[----:B------:R-:W-:Y:S05]  /*3950*/  BSYNC B1 ;  /* 0x0000000000017941 */ /* 0x000fea0003800000 */
.L_x_93:
[----:B------:R-:W-:Y:S05]  /*3960*/  @!P0 BRA `(.L_x_95) ;  /* 0x0000000800a88947 */ /* 0x000fea0003800000 */
[----:B-----5:R-:W-:-:S05]  /*3970*/  HADD2.F32 R0, -RZ, R19.H0_H0 ;  /* 0x20000013ff007230 */ /* 0x020fca0000004100 */
[----:B------:R-:W-:-:S04]  /*3980*/  FMUL R0, R0, R57 ;  /* 0x0000003900007220 */ /* 0x000fc80000400000 */
[----:B------:R-:W-:-:S05]  /*3990*/  FFMA R0, R55, R56, R0 ;  /* 0x0000003837007223 */ /* 0x000fca0000000000 */
[----:B------:R-:W-:-:S05]  /*39a0*/  F2FP.F16.F32.PACK_AB R0, RZ, R0 ;  /* 0x00000000ff00723e */ /* 0x000fca00000000ff */
[----:B------:R0:W-:Y:S01]  /*39b0*/  STG.E.U16 desc[UR36][R10.64+0x72], R0 ;  /* 0x000072000a007986 */ /* 0x0001e2000c101524 */
[----:B------:R-:W-:Y:S05]  /*39c0*/  BRA `(.L_x_95) ;  /* 0x0000000800907947 */ /* 0x000fea0003800000 */
.L_x_34:
[----:B------:R-:W-:Y:S01]  /*39d0*/  ISETP.GT.AND P0, PT, R3, 0x1, PT ;  /* 0x000000010300780c */ /* 0x000fe20003f04270 */
[----:B------:R-:W-:Y:S01]  /*39e0*/  ULDC.64 UR4, c[0x0][0x5c0] ;  /* 0x0001700000047ab9 */ /* 0x000fe20000000a00 */
[-C--:B------:R-:W-:Y:S01]  /*39f0*/  FMUL R24, R24, R56.reuse ;  /* 0x0000003818187220 */ /* 0x080fe20000400000 */
[-C--:B------:R-:W-:Y:S01]  /*3a00*/  FMUL R25, R25, R56.reuse ;  /* 0x0000003819197220 */ /* 0x080fe20000400000 */
[----:B------:R-:W-:Y:S01]  /*3a10*/  ISETP.GT.AND P3, PT, R0, RZ, P0 ;  /* 0x000000ff0000720c */ /* 0x000fe20000764270 */
[-C--:B------:R-:W-:Y:S01]  /*3a20*/  FMUL R26, R26, R56.reuse ;  /* 0x000000381a1a7220 */ /* 0x080fe20000400000 */
[----:B------:R-:W-:Y:S01]  /*3a30*/  LEA R4, P4, R68, UR4, 0x1 ;  /* 0x0000000444047c11 */ /* 0x000fe2000f8808ff */
[----:B------:R-:W-:Y:S01]  /*3a40*/  FMUL R27, R27, R56 ;  /* 0x000000381b1b7220 */ /* 0x000fe20000400000 */
[----:B------:R-:W-:Y:S01]  /*3a50*/  F2FP.F16.F32.PACK_AB R24, RZ, R24 ;  /* 0x00000018ff18723e */ /* 0x000fe200000000ff */
[-C--:B------:R-:W-:Y:S01]  /*3a60*/  FMUL R28, R28, R56.reuse ;  /* 0x000000381c1c7220 */ /* 0x080fe20000400000 */
[----:B------:R-:W-:Y:S01]  /*3a70*/  LEA.HI.X R5, R68, UR5, R7, 0x1, P4 ;  /* 0x0000000544057c11 */ /* 0x000fe2000a0f0c07 */
[-C--:B------:R-:W-:Y:S01]  /*3a80*/  FMUL R29, R29, R56.reuse ;  /* 0x000000381d1d7220 */ /* 0x080fe20000400000 */
[----:B------:R-:W-:Y:S01]  /*3a90*/  F2FP.F16.F32.PACK_AB R25, RZ, R25 ;  /* 0x00000019ff19723e */ /* 0x000fe200000000ff */
[-C--:B------:R-:W-:Y:S01]  /*3aa0*/  FMUL R30, R30, R56.reuse ;  /* 0x000000381e1e7220 */ /* 0x080fe20000400000 */
[----:B------:R-:W-:Y:S01]  /*3ab0*/  SHF.L.U64.HI R75, R74, 0x4, R75 ;  /* 0x000000044a4b7819 */ /* 0x000fe2000001024b */
[----:B------:R-:W-:Y:S01]  /*3ac0*/  @P1 STG.E.U16 desc[UR36][R4.64], R24 ;  /* 0x0000001804001986 */ /* 0x000fe2000c101524 */
[----:B------:R-:W-:Y:S01]  /*3ad0*/  ISETP.GT.AND P1, PT, R3, 0x8, PT ;  /* 0x000000080300780c */ /* 0x000fe20003f24270 */
[----:B------:R-:W-:Y:S01]  /*3ae0*/  FMUL R31, R31, R56 ;  /* 0x000000381f1f7220 */ /* 0x000fe20000400000 */
[----:B------:R-:W-:Y:S01]  /*3af0*/  ISETP.GT.AND P4, PT, R0, 0x8, P0 ;  /* 0x000000080000780c */ /* 0x000fe20000784270 */
[----:B------:R-:W-:Y:S01]  /*3b00*/  @P3 STG.E.U16 desc[UR36][R4.64+0x2], R25 ;  /* 0x0000021904003986 */ /* 0x000fe2000c101524 */
[----:B------:R-:W-:Y:S01]  /*3b10*/  LEA R6, P3, R74, R4, 0x4 ;  /* 0x000000044a067211 */ /* 0x000fe200078620ff */
[-C--:B------:R-:W-:Y:S01]  /*3b20*/  FMUL R32, R32, R56.reuse ;  /* 0x0000003820207220 */ /* 0x080fe20000400000 */
[C---:B------:R-:W-:Y:S01]  /*3b30*/  ISETP.GT.AND P2, PT, R0.reuse, 0x8, P2 ;  /* 0x000000080000780c */ /* 0x040fe20001744270 */
[-C--:B------:R-:W-:Y:S01]  /*3b40*/  FMUL R33, R33, R56.reuse ;  /* 0x0000003821217220 */ /* 0x080fe20000400000 */
[----:B------:R-:W-:Y:S01]  /*3b50*/  ISETP.GT.AND P0, PT, R3, 0x9, PT ;  /* 0x000000090300780c */ /* 0x000fe20003f04270 */
[----:B------:R-:W-:Y:S01]  /*3b60*/  IMAD.X R7, R75, 0x1, R5, P3 ;  /* 0x000000014b077824 */ /* 0x000fe200018e0605 */
[----:B------:R-:W-:Y:S01]  /*3b70*/  ISETP.GT.AND P5, PT, R0, RZ, P1 ;  /* 0x000000ff0000720c */ /* 0x000fe20000fa4270 */
[-C--:B------:R-:W-:Y:S01]  /*3b80*/  FMUL R34, R34, R56.reuse ;  /* 0x0000003822227220 */ /* 0x080fe20000400000 */
[----:B------:R-:W-:Y:S01]  /*3b90*/  ISETP.GT.AND P3, PT, R0, RZ, P0 ;  /* 0x000000ff0000720c */ /* 0x000fe20000764270 */
[----:B------:R-:W-:Y:S01]  /*3ba0*/  FMUL R35, R35, R56 ;  /* 0x0000003823237220 */ /* 0x000fe20000400000 */
[----:B------:R-:W-:Y:S01]  /*3bb0*/  F2FP.F16.F32.PACK_AB R26, RZ, R26 ;  /* 0x0000001aff1a723e */ /* 0x000fe200000000ff */
[-C--:B------:R-:W-:Y:S01]  /*3bc0*/  FMUL R36, R36, R56.reuse ;  /* 0x0000003824247220 */ /* 0x080fe20000400000 */
[----:B------:R-:W-:Y:S01]  /*3bd0*/  F2FP.F16.F32.PACK_AB R27, RZ, R27 ;  /* 0x0000001bff1b723e */ /* 0x000fe200000000ff */
[----:B------:R-:W-:Y:S01]  /*3be0*/  FMUL R37, R37, R56 ;  /* 0x0000003825257220 */ /* 0x000fe20000400000 */
[----:B------:R-:W-:Y:S01]  /*3bf0*/  F2FP.F16.F32.PACK_AB R28, RZ, R28 ;  /* 0x0000001cff1c723e */ /* 0x000fe200000000ff */
[----:B------:R-:W-:Y:S01]  /*3c00*/  @P2 STG.E.U16 desc[UR36][R6.64], R26 ;  /* 0x0000001a06002986 */ /* 0x000fe2000c101524 */
[----:B------:R-:W-:Y:S01]  /*3c10*/  F2FP.F16.F32.PACK_AB R29, RZ, R29 ;  /* 0x0000001dff1d723e */ /* 0x000fe200000000ff */
[-C--:B------:R-:W-:Y:S01]  /*3c20*/  FMUL R38, R38, R56.reuse ;  /* 0x0000003826267220 */ /* 0x080fe20000400000 */
[C---:B------:R-:W-:Y:S01]  /*3c30*/  ISETP.GT.AND P2, PT, R0.reuse, 0x8, P1 ;  /* 0x000000080000780c */ /* 0x040fe20000f44270 */
[----:B------:R-:W-:Y:S01]  /*3c40*/  @P4 STG.E.U16 desc[UR36][R6.64+0x2], R27 ;  /* 0x0000021b06004986 */ /* 0x000fe2000c101524 */
[----:B------:R-:W-:Y:S01]  /*3c50*/  ISETP.GT.AND P1, PT, R3, 0x10, PT ;  /* 0x000000100300780c */ /* 0x000fe20003f24270 */
[----:B------:R-:W-:Y:S01]  /*3c60*/  FMUL R39, R39, R56 ;  /* 0x0000003827277220 */ /* 0x000fe20000400000 */
[----:B------:R-:W-:Y:S01]  /*3c70*/  F2FP.F16.F32.PACK_AB R30, RZ, R30 ;  /* 0x0000001eff1e723e */ /* 0x000fe200000000ff */
[----:B------:R-:W-:Y:S01]  /*3c80*/  @P5 STG.E.U16 desc[UR36][R4.64+0x10], R28 ;  /* 0x0000101c04005986 */ /* 0x000fe2000c101524 */
[----:B------:R-:W-:Y:S01]  /*3c90*/  ISETP.GT.AND P4, PT, R0, RZ, P1 ;  /* 0x000000ff0000720c */ /* 0x000fe20000f84270 */
[-C--:B------:R-:W-:Y:S01]  /*3ca0*/  FMUL R40, R40, R56.reuse ;  /* 0x0000003828287220 */ /* 0x080fe20000400000 */
[----:B------:R-:W-:Y:S01]  /*3cb0*/  F2FP.F16.F32.PACK_AB R31, RZ, R31 ;  /* 0x0000001fff1f723e */ /* 0x000fe200000000ff */
[----:B------:R-:W-:Y:S01]  /*3cc0*/  @P3 STG.E.U16 desc[UR36][R4.64+0x12], R29 ;  /* 0x0000121d04003986 */ /* 0x000fe2000c101524 */
[----:B------:R-:W-:Y:S01]  /*3cd0*/  ISETP.GT.AND P3, PT, R0, 0x8, P0 ;  /* 0x000000080000780c */ /* 0x000fe20000764270 */
[----:B------:R-:W-:Y:S01]  /*3ce0*/  FMUL R41, R41, R56 ;  /* 0x0000003829297220 */ /* 0x000fe20000400000 */
[----:B------:R-:W-:Y:S01]  /*3cf0*/  ISETP.GT.AND P0, PT, R3, 0x11, PT ;  /* 0x000000110300780c */ /* 0x000fe20003f04270 */
[----:B------:R-:W-:Y:S01]  /*3d00*/  @P2 STG.E.U16 desc[UR36][R6.64+0x10], R30 ;  /* 0x0000101e06002986 */ /* 0x000fe2000c101524 */
[----:B------:R-:W-:Y:S01]  /*3d10*/  F2FP.F16.F32.PACK_AB R32, RZ, R32 ;  /* 0x00000020ff20723e */ /* 0x000fe200000000ff */
[-C--:B------:R-:W-:Y:S01]  /*3d20*/  FMUL R42, R42, R56.reuse ;  /* 0x000000382a2a7220 */ /* 0x080fe20000400000 */
[C---:B------:R-:W-:Y:S01]  /*3d30*/  ISETP.GT.AND P5, PT, R0.reuse, RZ, P0 ;  /* 0x000000ff0000720c */ /* 0x040fe200007a4270 */
[-C--:B------:R-:W-:Y:S01]  /*3d40*/  FMUL R43, R43, R56.reuse ;  /* 0x000000382b2b7220 */ /* 0x080fe20000400000 */
[----:B------:R-:W-:Y:S01]  /*3d50*/  ISETP.GT.AND P2, PT, R0, 0x8, P1 ;  /* 0x000000080000780c */ /* 0x000fe20000f44270 */
[-C--:B------:R-:W-:Y:S01]  /*3d60*/  FMUL R44, R44, R56.reuse ;  /* 0x000000382c2c7220 */ /* 0x080fe20000400000 */
[----:B------:R-:W-:Y:S01]  /*3d70*/  ISETP.GT.AND P1, PT, R3, 0x18, PT ;  /* 0x000000180300780c */ /* 0x000fe20003f24270 */
[-C--:B------:R-:W-:Y:S01]  /*3d80*/  FMUL R45, R45, R56.reuse ;  /* 0x000000382d2d7220 */ /* 0x080fe20000400000 */
[----:B------:R-:W-:Y:S01]  /*3d90*/  F2FP.F16.F32.PACK_AB R33, RZ, R33 ;  /* 0x00000021ff21723e */ /* 0x000fe200000000ff */
[----:B------:R-:W-:Y:S01]  /*3da0*/  @P3 STG.E.U16 desc[UR36][R6.64+0x12], R31 ;  /* 0x0000121f06003986 */ /* 0x000fe2000c101524 */
[----:B------:R-:W-:Y:S01]  /*3db0*/  ISETP.GT.AND P3, PT, R0, 0x8, P0 ;  /* 0x000000080000780c */ /* 0x000fe20000764270 */
[-C--:B------:R-:W-:Y:S01]  /*3dc0*/  FMUL R46, R46, R56.reuse ;  /* 0x000000382e2e7220 */ /* 0x080fe20000400000 */
[----:B------:R-:W-:Y:S01]  /*3dd0*/  ISETP.GT.AND P0, PT, R3, 0x19, PT ;  /* 0x000000190300780c */ /* 0x000fe20003f04270 */
[----:B------:R-:W-:Y:S01]  /*3de0*/  @P4 STG.E.U16 desc[UR36][R4.64+0x20], R32 ;  /* 0x0000202004004986 */ /* 0x000fe2000c101524 */
[C---:B------:R-:W-:Y:S01]  /*3df0*/  ISETP.GT.AND P4, PT, R0.reuse, RZ, P1 ;  /* 0x000000ff0000720c */ /* 0x040fe20000f84270 */
[----:B------:R-:W-:Y:S01]  /*3e00*/  FMUL R47, R47, R56 ;  /* 0x000000382f2f7220 */ /* 0x000fe20000400000 */
[----:B------:R-:W-:Y:S01]  /*3e10*/  F2FP.F16.F32.PACK_AB R34, RZ, R34 ;  /* 0x00000022ff22723e */ /* 0x000fe200000000ff */
[----:B------:R-:W-:Y:S01]  /*3e20*/  @P5 STG.E.U16 desc[UR36][R4.64+0x22], R33 ;  /* 0x0000222104005986 */ /* 0x000fe2000c101524 */
[----:B------:R-:W-:Y:S01]  /*3e30*/  ISETP.GT.AND P5, PT, R0, RZ, P0 ;  /* 0x000000ff0000720c */ /* 0x000fe200007a4270 */
[----:B------:R-:W-:Y:S01]  /*3e40*/  FMUL R48, R48, R56 ;  /* 0x0000003830307220 */ /* 0x000fe20000400000 */
[----:B------:R-:W-:Y:S01]  /*3e50*/  F2FP.F16.F32.PACK_AB R35, RZ, R35 ;  /* 0x00000023ff23723e */ /* 0x000fe200000000ff */
[----:B------:R-:W-:Y:S01]  /*3e60*/  @P2 STG.E.U16 desc[UR36][R6.64+0x20], R34 ;  /* 0x0000202206002986 */ /* 0x000fe2000c101524 */
[----:B------:R-:W-:Y:S01]  /*3e70*/  F2FP.F16.F32.PACK_AB R36, RZ, R36 ;  /* 0x00000024ff24723e */ /* 0x000fe200000000ff */
[-C--:B------:R-:W-:Y:S01]  /*3e80*/  FMUL R49, R49, R56.reuse ;  /* 0x0000003831317220 */ /* 0x080fe20000400000 */
[----:B------:R-:W-:Y:S01]  /*3e90*/  ISETP.GT.AND P2, PT, R0, 0x8, P1 ;  /* 0x000000080000780c */ /* 0x000fe20000f44270 */
[----:B------:R-:W-:Y:S01]  /*3ea0*/  @P3 STG.E.U16 desc[UR36][R6.64+0x22], R35 ;  /* 0x0000222306003986 */ /* 0x000fe2000c101524 */
[----:B------:R-:W-:Y:S01]  /*3eb0*/  ISETP.GT.AND P1, PT, R3, 0x20, PT ;  /* 0x000000200300780c */ /* 0x000fe20003f24270 */
[-C--:B------:R-:W-:Y:S01]  /*3ec0*/  FMUL R50, R50, R56.reuse ;  /* 0x0000003832327220 */ /* 0x080fe20000400000 */
[----:B------:R-:W-:Y:S01]  /*3ed0*/  F2FP.F16.F32.PACK_AB R37, RZ, R37 ;  /* 0x00000025ff25723e */ /* 0x000fe200000000ff */
[----:B------:R-:W-:Y:S01]  /*3ee0*/  @P4 STG.E.U16 desc[UR36][R4.64+0x30], R36 ;  /* 0x0000302404004986 */ /* 0x000fe2000c101524 */
[C---:B------:R-:W-:Y:S01]  /*3ef0*/  ISETP.GT.AND P3, PT, R0.reuse, 0x8, P0 ;  /* 0x000000080000780c */ /* 0x040fe20000764270 */
[-C--:B------:R-:W-:Y:S01]  /*3f00*/  FMUL R51, R51, R56.reuse ;  /* 0x0000003833337220 */ /* 0x080fe20000400000 */
[----:B------:R-:W-:Y:S01]  /*3f10*/  ISETP.GT.AND P0, PT, R3, 0x21, PT ;  /* 0x000000210300780c */ /* 0x000fe20003f04270 */
[----:B------:R-:W-:Y:S01]  /*3f20*/  @P5 STG.E.U16 desc[UR36][R4.64+0x32], R37 ;  /* 0x0000322504005986 */ /* 0x000fe2000c101524 */
        /* <DEDUP_REMOVED lines=10> */
[----:B------:R-:W-:-:S02]  /*3fd0*/  F2FP.F16.F32.PACK_AB R41, RZ, R41 ;  /* 0x00000029ff29723e */ /* 0x000fc400000000ff */
[C---:B------:R-:W-:Y:S01]  /*3fe0*/  ISETP.GT.AND P1, PT, R0.reuse, 0x8, P1 ;  /* 0x000000080000780c */ /* 0x040fe20000f24270 */
[----:B------:R-:W-:Y:S01]  /*3ff0*/  @P3 STG.E.U16 desc[UR36][R6.64+0x32], R39 ;  /* 0x0000322706003986 */ /* 0x000fe2000c101524 */
[C---:B------:R-:W-:Y:S02]  /*4000*/  ISETP.GT.AND P2, PT, R0.reuse, 0x8, P0 ;  /* 0x000000080000780c */ /* 0x040fe40000744270 */
[C---:B------:R-:W-:Y:S01]  /*4010*/  ISETP.GT.AND P0, PT, R3.reuse, 0x29, PT ;  /* 0x000000290300780c */ /* 0x040fe20003f04270 */
[----:B------:R-:W-:Y:S01]  /*4020*/  @P4 STG.E.U16 desc[UR36][R4.64+0x40], R40 ;  /* 0x0000402804004986 */ /* 0x000fe2000c101524 */
[----:B------:R-:W-:Y:S02]  /*4030*/  ISETP.GT.AND P4, PT, R3, 0x28, PT ;  /* 0x000000280300780c */ /* 0x000fe40003f84270 */
[----:B------:R-:W-:Y:S01]  /*4040*/  F2FP.F16.F32.PACK_AB R42, RZ, R42 ;  /* 0x0000002aff2a723e */ /* 0x000fe200000000ff */
[----:B------:R-:W-:Y:S01]  /*4050*/  @P5 STG.E.U16 desc[UR36][R4.64+0x42], R41 ;  /* 0x0000422904005986 */ /* 0x000fe2000c101524 */
[----:B------:R-:W-:-:S02]  /*4060*/  ISETP.GT.AND P5, PT, R0, RZ, P4 ;  /* 0x000000ff0000720c */ /* 0x000fc400027a4270 */
[C---:B------:R-:W-:Y:S01]  /*4070*/  ISETP.GT.AND P3, PT, R0.reuse, RZ, P0 ;  /* 0x000000ff0000720c */ /* 0x040fe20000764270 */
[----:B------:R-:W-:Y:S01]  /*4080*/  @P1 STG.E.U16 desc[UR36][R6.64+0x40], R42 ;  /* 0x0000402a06001986 */ /* 0x000fe2000c101524 */
[----:B------:R-:W-:Y:S02]  /*4090*/  F2FP.F16.F32.PACK_AB R43, RZ, R43 ;  /* 0x0000002bff2b723e */ /* 0x000fe400000000ff */
[----:B------:R-:W-:Y:S02]  /*40a0*/  F2FP.F16.F32.PACK_AB R44, RZ, R44 ;  /* 0x0000002cff2c723e */ /* 0x000fe400000000ff */
[C---:B------:R-:W-:Y:S01]  /*40b0*/  ISETP.GT.AND P4, PT, R0.reuse, 0x8, P4 ;  /* 0x000000080000780c */ /* 0x040fe20002784270 */
[----:B------:R-:W-:Y:S01]  /*40c0*/  @P2 STG.E.U16 desc[UR36][R6.64+0x42], R43 ;  /* 0x0000422b06002986 */ /* 0x000fe2000c101524 */
[----:B------:R-:W-:Y:S02]  /*40d0*/  F2FP.F16.F32.PACK_AB R45, RZ, R45 ;  /* 0x0000002dff2d723e */ /* 0x000fe400000000ff */
[----:B------:R-:W-:Y:S01]  /*40e0*/  ISETP.GT.AND P2, PT, R3, 0x31, PT ;  /* 0x000000310300780c */ /* 0x000fe20003f44270 */
[----:B------:R-:W-:Y:S01]  /*40f0*/  @P5 STG.E.U16 desc[UR36][R4.64+0x50], R44 ;  /* 0x0000502c04005986 */ /* 0x000fe2000c101524 */
[----:B------:R-:W-:-:S02]  /*4100*/  ISETP.GT.AND P5, PT, R0, 0x8, P0 ;  /* 0x000000080000780c */ /* 0x000fc400007a4270 */
[C---:B------:R-:W-:Y:S01]  /*4110*/  ISETP.GT.AND P1, PT, R3.reuse, 0x38, PT ;  /* 0x000000380300780c */ /* 0x040fe20003f24270 */
[----:B------:R-:W-:Y:S01]  /*4120*/  @P3 STG.E.U16 desc[UR36][R4.64+0x52], R45 ;  /* 0x0000522d04003986 */ /* 0x000fe2000c101524 */
[C---:B------:R-:W-:Y:S02]  /*4130*/  ISETP.GT.AND P3, PT, R3.reuse, 0x30, PT ;  /* 0x000000300300780c */ /* 0x040fe40003f64270 */
[----:B------:R-:W-:Y:S01]  /*4140*/  ISETP.GT.AND P0, PT, R3, 0x39, PT ;  /* 0x000000390300780c */ /* 0x000fe20003f04270 */
[----:B------:R-:W-:Y:S01]  /*4150*/  @P4 IMAD.MOV.U32 R2, RZ, RZ, R6 ;  /* 0x000000ffff024224 */ /* 0x000fe200078e0006 */
[----:B------:R-:W-:Y:S01]  /*4160*/  F2FP.F16.F32.PACK_AB R46, RZ, R46 ;  /* 0x0000002eff2e723e */ /* 0x000fe200000000ff */
[----:B------:R-:W-:Y:S01]  /*4170*/  @P4 IMAD.MOV.U32 R3, RZ, RZ, R7 ;  /* 0x000000ffff034224 */ /* 0x000fe200078e0007 */
[----:B------:R-:W-:Y:S02]  /*4180*/  F2FP.F16.F32.PACK_AB R47, RZ, R47 ;  /* 0x0000002fff2f723e */ /* 0x000fe400000000ff */
[----:B------:R-:W-:-:S02]  /*4190*/  F2FP.F16.F32.PACK_AB R48, RZ, R48 ;  /* 0x00000030ff30723e */ /* 0x000fc400000000ff */
[----:B------:R1:W-:Y:S01]  /*41a0*/  @P4 STG.E.U16 desc[UR36][R2.64+0x50], R46 ;  /* 0x0000502e02004986 */ /* 0x0003e2000c101524 */
[C---:B------:R-:W-:Y:S02]  /*41b0*/  ISETP.GT.AND P4, PT, R0.reuse, RZ, P2 ;  /* 0x000000ff0000720c */ /* 0x040fe40001784270 */
[----:B------:R-:W-:Y:S02]  /*41c0*/  F2FP.F16.F32.PACK_AB R49, RZ, R49 ;  /* 0x00000031ff31723e */ /* 0x000fe400000000ff */
[----:B------:R-:W-:Y:S02]  /*41d0*/  ISETP.GT.AND P2, PT, R0, 0x8, P2 ;  /* 0x000000080000780c */ /* 0x000fe40001744270 */
[----:B------:R-:W-:Y:S02]  /*41e0*/  F2FP.F16.F32.PACK_AB R50, RZ, R50 ;  /* 0x00000032ff32723e */ /* 0x000fe400000000ff */
[----:B------:R-:W-:Y:S02]  /*41f0*/  F2FP.F16.F32.PACK_AB R51, RZ, R51 ;  /* 0x00000033ff33723e */ /* 0x000fe400000000ff */
[----:B------:R-:W-:Y:S01]  /*4200*/  F2FP.F16.F32.PACK_AB R52, RZ, R52 ;  /* 0x00000034ff34723e */ /* 0x000fe200000000ff */
[----:B-1----:R-:W-:Y:S01]  /*4210*/  @P5 IMAD.MOV.U32 R2, RZ, RZ, R6 ;  /* 0x000000ffff025224 */ /* 0x002fe200078e0006 */
[----:B------:R-:W-:Y:S01]  /*4220*/  F2FP.F16.F32.PACK_AB R53, RZ, R53 ;  /* 0x00000035ff35723e */ /* 0x000fe200000000ff */
[----:B------:R-:W-:Y:S01]  /*4230*/  @P5 IMAD.MOV.U32 R3, RZ, RZ, R7 ;  /* 0x000000ffff035224 */ /* 0x000fe200078e0007 */
[----:B------:R-:W-:-:S02]  /*4240*/  F2FP.F16.F32.PACK_AB R54, RZ, R54 ;  /* 0x00000036ff36723e */ /* 0x000fc400000000ff */
[----:B------:R-:W-:Y:S02]  /*4250*/  F2FP.F16.F32.PACK_AB R55, RZ, R55 ;  /* 0x00000037ff37723e */ /* 0x000fe400000000ff */
[----:B------:R1:W-:Y:S01]  /*4260*/  @P5 STG.E.U16 desc[UR36][R2.64+0x52], R47 ;  /* 0x0000522f02005986 */ /* 0x0003e2000c101524 */
[C---:B------:R-:W-:Y:S02]  /*4270*/  ISETP.GT.AND P5, PT, R0.reuse, RZ, P3 ;  /* 0x000000ff0000720c */ /* 0x040fe40001fa4270 */
[----:B------:R-:W-:-:S11]  /*4280*/  ISETP.GT.AND P3, PT, R0, 0x8, P3 ;  /* 0x000000080000780c */ /* 0x000fd60001f64270 */
[----:B-1----:R-:W-:Y:S02]  /*4290*/  @P5 IMAD.MOV.U32 R2, RZ, RZ, R4 ;  /* 0x000000ffff025224 */ /* 0x002fe400078e0004 */
[----:B------:R-:W-:-:S05]  /*42a0*/  @P5 IMAD.MOV.U32 R3, RZ, RZ, R5 ;  /* 0x000000ffff035224 */ /* 0x000fca00078e0005 */
[----:B------:R1:W-:Y:S01]  /*42b0*/  @P5 STG.E.U16 desc[UR36][R2.64+0x60], R48 ;  /* 0x0000603002005986 */ /* 0x0003e2000c101524 */
[C---:B------:R-:W-:Y:S02]  /*42c0*/  ISETP.GT.AND P5, PT, R0.reuse, RZ, P0 ;  /* 0x000000ff0000720c */ /* 0x040fe400007a4270 */
[----:B------:R-:W-:Y:S01]  /*42d0*/  ISETP.GT.AND P0, PT, R0, 0x8, P0 ;  /* 0x000000080000780c */ /* 0x000fe20000704270 */
[----:B-1----:R-:W-:Y:S02]  /*42e0*/  @P4 IMAD.MOV.U32 R2, RZ, RZ, R4 ;  /* 0x000000ffff024224 */ /* 0x002fe400078e0004 */
[----:B------:R-:W-:-:S05]  /*42f0*/  @P4 IMAD.MOV.U32 R3, RZ, RZ, R5 ;  /* 0x000000ffff034224 */ /* 0x000fca00078e0005 */
[----:B------:R1:W-:Y:S01]  /*4300*/  @P4 STG.E.U16 desc[UR36][R2.64+0x62], R49 ;  /* 0x0000623102004986 */ /* 0x0003e2000c101524 */
[C---:B------:R-:W-:Y:S02]  /*4310*/  ISETP.GT.AND P4, PT, R0.reuse, RZ, P1 ;  /* 0x000000ff0000720c */ /* 0x040fe40000f84270 */
[----:B------:R-:W-:Y:S01]  /*4320*/  ISETP.GT.AND P1, PT, R0, 0x8, P1 ;  /* 0x000000080000780c */ /* 0x000fe20000f24270 */
[----:B-1----:R-:W-:Y:S02]  /*4330*/  @P3 IMAD.MOV.U32 R2, RZ, RZ, R6 ;  /* 0x000000ffff023224 */ /* 0x002fe400078e0006 */
[----:B------:R-:W-:-:S05]  /*4340*/  @P3 IMAD.MOV.U32 R3, RZ, RZ, R7 ;  /* 0x000000ffff033224 */ /* 0x000fca00078e0007 */
[----:B------:R1:W-:Y:S02]  /*4350*/  @P3 STG.E.U16 desc[UR36][R2.64+0x60], R50 ;  /* 0x0000603202003986 */ /* 0x0003e4000c101524 */
[----:B-1----:R-:W-:Y:S02]  /*4360*/  @P2 IMAD.MOV.U32 R2, RZ, RZ, R6 ;  /* 0x000000ffff022224 */ /* 0x002fe400078e0006 */
[----:B------:R-:W-:-:S05]  /*4370*/  @P2 IMAD.MOV.U32 R3, RZ, RZ, R7 ;  /* 0x000000ffff032224 */ /* 0x000fca00078e0007 */
[----:B------:R1:W-:Y:S02]  /*4380*/  @P2 STG.E.U16 desc[UR36][R2.64+0x62], R51 ;  /* 0x0000623302002986 */ /* 0x0003e4000c101524 */
[----:B-1----:R-:W-:Y:S02]  /*4390*/  @P4 IMAD.MOV.U32 R2, RZ, RZ, R4 ;  /* 0x000000ffff024224 */ /* 0x002fe400078e0004 */
[----:B------:R-:W-:-:S05]  /*43a0*/  @P4 IMAD.MOV.U32 R3, RZ, RZ, R5 ;  /* 0x000000ffff034224 */ /* 0x000fca00078e0005 */
[----:B------:R1:W-:Y:S04]  /*43b0*/  @P4 STG.E.U16 desc[UR36][R2.64+0x70], R52 ;  /* 0x0000703402004986 */ /* 0x0003e8000c101524 */
[----:B------:R2:W-:Y:S01]  /*43c0*/  @P5 STG.E.U16 desc[UR36][R4.64+0x72], R53 ;  /* 0x0000723504005986 */ /* 0x0005e2000c101524 */
[----:B-1----:R-:W-:Y:S02]  /*43d0*/  @P1 IMAD.MOV.U32 R2, RZ, RZ, R6 ;  /* 0x000000ffff021224 */ /* 0x002fe400078e0006 */
[----:B------:R-:W-:-:S05]  /*43e0*/  @P1 IMAD.MOV.U32 R3, RZ, RZ, R7 ;  /* 0x000000ffff031224 */ /* 0x000fca00078e0007 */
[----:B------:R2:W-:Y:S04]  /*43f0*/  @P1 STG.E.U16 desc[UR36][R2.64+0x70], R54 ;  /* 0x0000703602001986 */ /* 0x0005e8000c101524 */
[----:B------:R2:W-:Y:S02]  /*4400*/  @P0 STG.E.U16 desc[UR36][R6.64+0x72], R55 ;  /* 0x0000723706000986 */ /* 0x0005e4000c101524 */
.L_x_95:
[----:B------:R-:W-:Y:S05]  /*4410*/  BSYNC B0 ;  /* 0x0000000000007941 */ /* 0x000fea0003800000 */
.L_x_33:
[----:B0-2---:R-:W2:Y:S01]  /*4420*/  LDL.64 R2, [R1] ;  /* 0x0000000001027983 */ /* 0x005ea20000100a00 */
[----:B------:R-:W-:Y:S01]  /*4430*/  ULDC.64 UR4, c[0x0][0x650] ;  /* 0x0001940000047ab9 */ /* 0x000fe20000000a00 */
[----:B------:R0:W-:Y:S01]  /*4440*/  SYNCS.ARRIVE.TRANS64.A1T0 RZ, [R64+UR47], RZ ;  /* 0x000000ff40ff79a7 */ /* 0x0001e2000810002f */
[----:B------:R-:W-:Y:S01]  /*4450*/  PRMT R0, RZ, 0x7610, R0 ;  /* 0x00007610ff007816 */ /* 0x000fe20000000000 */
[----:B-----5:R-:W-:Y:S02]  /*4460*/  IMAD.MOV.U32 R19, RZ, RZ, -0x1 ;  /* 0xffffffffff137424 */ /* 0x020fe400078e00ff */
[----:B------:R-:W-:Y:S01]  /*4470*/  IMAD.MOV.U32 R22, RZ, RZ, -0x1 ;  /* 0xffffffffff167424 */ /* 0x000fe200078e00ff */
[----:B--2---:R-:W-:-:S04]  /*4480*/  LEA R18, P0, R2, R18, 0x1 ;  /* 0x0000001202127211 */ /* 0x004fc800078008ff */
[----:B------:R-:W-:Y:S01]  /*4490*/  LEA.HI.X R17, R2, R17, R23, 0x1, P0 ;  /* 0x0000001102117211 */ /* 0x000fe200000f0c17 */
[----:B------:R-:W-:Y:S01]  /*44a0*/  IMAD.MOV.U32 R2, RZ, RZ, -0x1 ;  /* 0xffffffffff027424 */ /* 0x000fe200078e00ff */
[----:B------:R-:W-:-:S04]  /*44b0*/  ISETP.GE.U32.AND P0, PT, R18, UR4, PT ;  /* 0x0000000412007c0c */ /* 0x000fc8000bf06070 */
[----:B------:R-:W-:-:S13]  /*44c0*/  ISETP.GE.U32.AND.EX P0, PT, R17, UR5, PT, P0 ;  /* 0x0000000511007c0c */ /* 0x000fda000bf06100 */
[----:B0-----:R-:W-:Y:S05]  /*44d0*/  @P0 BRA `(.L_x_96) ;  /* 0x0000000400700947 */ /* 0x001fea0003800000 */
[----:B-1----:R-:W0:Y:S01]  /*44e0*/  S2R R10, SR_CTAID.X ;  /* 0x00000000000a7919 */ /* 0x002e220000002500 */
[----:B---34-:R-:W1:Y:S01]  /*44f0*/  LDC.64 R8, c[0x0][0x628] ;  /* 0x00018a00ff087b82 */ /* 0x018e620000000a00 */
[----:B------:R-:W-:Y:S01]  /*4500*/  ULDC UR4, c[0x0][0x150] ;  /* 0x0000540000047ab9 */ /* 0x000fe20000000800 */
[----:B------:R-:W-:Y:S01]  /*4510*/  IMAD.MOV.U32 R6, RZ, RZ, R18 ;  /* 0x000000ffff067224 */ /* 0x000fe200078e0012 */
[----:B------:R-:W2:Y:S01]  /*4520*/  S2R R20, SR_CTAID.Y ;  /* 0x0000000000147919 */ /* 0x000ea20000002600 */
[----:B------:R-:W-:-:S04]  /*4530*/  IMAD.MOV.U32 R7, RZ, RZ, R17 ;  /* 0x000000ffff077224 */ /* 0x000fc800078e0011 */
[----:B------:R-:W3:Y:S08]  /*4540*/  LDC R15, c[0x0][0x144] ;  /* 0x00005100ff0f7b82 */ /* 0x000ef00000000800 */
[----:B------:R-:W4:Y:S08]  /*4550*/  LDC R0, c[0x0][0x630] ;  /* 0x00018c00ff007b82 */ /* 0x000f300000000800 */
[----:B------:R-:W2:Y:S01]  /*4560*/  LDC.64 R12, c[0x0][0x620] ;  /* 0x00018800ff0c7b82 */ /* 0x000ea20000000a00 */
[----:B-1----:R-:W-:-:S04]  /*4570*/  ISETP.NE.U32.AND P0, PT, R8, RZ, PT ;  /* 0x000000ff0800720c */ /* 0x002fc80003f05070 */
[----:B------:R-:W-:Y:S02]  /*4580*/  ISETP.NE.AND.EX P0, PT, R9, RZ, PT, P0 ;  /* 0x000000ff0900720c */ /* 0x000fe40003f05300 */
[----:B0-----:R-:W-:-:S05]  /*4590*/  I2FP.F32.U32 R2, R10 ;  /* 0x0000000a00027245 */ /* 0x001fca0000201000 */
[----:B------:R-:W-:-:S04]  /*45a0*/  FMUL R2, R2, UR4 ;  /* 0x0000000402027c20 */ /* 0x000fc80008400000 */
[----:B------:R0:W1:Y:S02]  /*45b0*/  F2I.U32.TRUNC.NTZ R14, R2 ;  /* 0x00000002000e7305 */ /* 0x000064000020f000 */
[----:B---34-:R-:W-:Y:S05]  /*45c0*/  @!P0 BRA `(.L_x_97) ;  /* 0x0000000000288947 */ /* 0x018fea0003800000 */
[----:B------:R-:W3:Y:S02]  /*45d0*/  LDC R3, c[0x0][0x634] ;  /* 0x00018d00ff037b82 */ /* 0x000ee40000000800 */
[----:B---3--:R-:W-:-:S05]  /*45e0*/  IADD3 R7, P0, R18, R3, RZ ;  /* 0x0000000312077210 */ /* 0x008fca0007f1e0ff */
[----:B------:R-:W-:-:S04]  /*45f0*/  IMAD.X R11, RZ, RZ, R17, P0 ;  /* 0x000000ffff0b7224 */ /* 0x000fc800000e0611 */
[----:B0-----:R-:W-:-:S04]  /*4600*/  IMAD.WIDE.U32 R2, R11, R8, RZ ;  /* 0x000000080b027225 */ /* 0x001fc800078e00ff */
[----:B------:R-:W-:-:S04]  /*4610*/  IMAD.WIDE.U32 R4, P0, R7, R9, R2 ;  /* 0x0000000907047225 */ /* 0x000fc80007800002 */
[----:B------:R-:W-:-:S04]  /*4620*/  IMAD.WIDE.U32 R2, R7, R8, RZ ;  /* 0x0000000807027225 */ /* 0x000fc800078e00ff */
[----:B------:R-:W-:Y:S01]  /*4630*/  IMAD.X R7, RZ, RZ, RZ, P0 ;  /* 0x000000ffff077224 */ /* 0x000fe200000e06ff */
[----:B------:R-:W-:Y:S01]  /*4640*/  IADD3 RZ, P0, R3, R4, RZ ;  /* 0x0000000403ff7210 */ /* 0x000fe20007f1e0ff */
[----:B------:R-:W-:-:S04]  /*4650*/  IMAD.MOV.U32 R6, RZ, RZ, R5 ;  /* 0x000000ffff067224 */ /* 0x000fc800078e0005 */
[----:B------:R-:W-:-:S08]  /*4660*/  IMAD.WIDE.U32.X R6, R11, R9, R6, P0 ;  /* 0x000000090b067225 */ /* 0x000fd000000e0406 */
.L_x_97:
[----:B------:R-:W3:Y:S01]  /*4670*/  LDC.64 R26, c[0x0][0x640] ;  /* 0x00019000ff1a7b82 */ /* 0x000ee20000000a00 */
[-C--:B------:R-:W-:Y:S01]  /*4680*/  SHF.R.U64 R11, R6, R0.reuse, R7 ;  /* 0x00000000060b7219 */ /* 0x080fe20000001207 */
[----:B------:R-:W-:Y:S01]  /*4690*/  IMAD.MOV.U32 R19, RZ, RZ, R17 ;  /* 0x000000ffff137224 */ /* 0x000fe200078e0011 */
[----:B------:R-:W-:Y:S01]  /*46a0*/  SHF.R.U32.HI R0, RZ, R0, R7 ;  /* 0x00000000ff007219 */ /* 0x000fe20000011607 */
[----:B-1----:R-:W-:Y:S01]  /*46b0*/  IMAD.MOV R14, RZ, RZ, -R14 ;  /* 0x000000ffff0e7224 */ /* 0x002fe200078e0a0e */
[----:B------:R-:W-:Y:S01]  /*46c0*/  IADD3 R5, P0, RZ, -R11, RZ ;  /* 0x8000000bff057210 */ /* 0x000fe20007f1e0ff */
[----:B------:R-:W-:Y:S01]  /*46d0*/  ULDC UR4, c[0x0][0x154] ;  /* 0x0000550000047ab9 */ /* 0x000fe20000000800 */
[----:B------:R-:W-:Y:S01]  /*46e0*/  IMAD.MOV.U32 R7, RZ, RZ, 0x1 ;  /* 0x00000001ff077424 */ /* 0x000fe200078e00ff */
[----:B------:R-:W1:Y:S01]  /*46f0*/  LDC R4, c[0x0][0x618] ;  /* 0x00018600ff047b82 */ /* 0x000e620000000800 */
[----:B------:R-:W-:Y:S02]  /*4700*/  IMAD R22, R15, R14, R10 ;  /* 0x0000000e0f167224 */ /* 0x000fe400078e020a */
[----:B------:R-:W-:-:S04]  /*4710*/  IMAD.X R3, RZ, RZ, ~R0, P0 ;  /* 0x000000ffff037224 */ /* 0x000fc800000e0e00 */
[-C--:B--2---:R-:W-:Y:S01]  /*4720*/  IMAD R0, R3, R12.reuse, RZ ;  /* 0x0000000c03007224 */ /* 0x084fe200078e02ff */
[----:B------:R-:W2:Y:S01]  /*4730*/  LDC R6, c[0x0][0x608] ;  /* 0x00018200ff067b82 */ /* 0x000ea20000000800 */
[----:B0-----:R-:W-:-:S04]  /*4740*/  IMAD.WIDE.U32 R2, R5, R12, R18 ;  /* 0x0000000c05027225 */ /* 0x001fc800078e0012 */
[----:B------:R-:W-:Y:S01]  /*4750*/  IMAD R5, R5, R13, R0 ;  /* 0x0000000d05057224 */ /* 0x000fe200078e0200 */
[----:B------:R-:W-:Y:S02]  /*4760*/  I2FP.F32.U32 R0, R20 ;  /* 0x0000001400007245 */ /* 0x000fe40000201000 */
[----:B------:R-:W0:Y:S01]  /*4770*/  LDC R24, c[0x0][0x658] ;  /* 0x00019600ff187b82 */ /* 0x000e220000000800 */
[----:B------:R-:W-:Y:S01]  /*4780*/  IMAD.IADD R3, R3, 0x1, R5 ;  /* 0x0000000103037824 */ /* 0x000fe200078e0205 */
[----:B---3--:R-:W-:Y:S01]  /*4790*/  ISETP.NE.U32.AND P0, PT, R26, RZ, PT ;  /* 0x000000ff1a00720c */ /* 0x008fe20003f05070 */
[----:B------:R-:W-:Y:S01]  /*47a0*/  FMUL R0, R0, UR4 ;  /* 0x0000000400007c20 */ /* 0x000fe20008400000 */
[----:B------:R-:W-:Y:S02]  /*47b0*/  IMAD.MOV.U32 R5, RZ, RZ, -0x1 ;  /* 0xffffffffff057424 */ /* 0x000fe400078e00ff */
[----:B------:R-:W-:Y:S01]  /*47c0*/  ISETP.NE.AND.EX P0, PT, R27, RZ, PT, P0 ;  /* 0x000000ff1b00720c */ /* 0x000fe20003f05300 */
[----:B------:R3:W4:Y:S01]  /*47d0*/  F2I.U32.TRUNC.NTZ R12, R0 ;  /* 0x00000000000c7305 */ /* 0x000722000020f000 */
[----:B------:R-:W3:Y:S01]  /*47e0*/  LDC R15, c[0x0][0x148] ;  /* 0x00005200ff0f7b82 */ /* 0x000ee20000000800 */
[----:B-1----:R-:W-:-:S02]  /*47f0*/  SHF.R.U64 R10, R2, R4, R3 ;  /* 0x00000004020a7219 */ /* 0x002fc40000001203 */
[----:B------:R-:W-:-:S05]  /*4800*/  SHF.R.U32.HI R3, RZ, R4, R3 ;  /* 0x00000004ff037219 */ /* 0x000fca0000011603 */
[----:B------:R-:W1:Y:S01]  /*4810*/  LDC R14, c[0x0][0x600] ;  /* 0x00018000ff0e7b82 */ /* 0x000e620000000800 */
[-CC-:B--2---:R-:W-:Y:S02]  /*4820*/  SHF.R.U64 R8, R10, R6.reuse, R3.reuse ;  /* 0x000000060a087219 */ /* 0x184fe40000001203 */
[----:B------:R-:W-:-:S05]  /*4830*/  SHF.R.U32.HI R3, RZ, R6, R3 ;  /* 0x00000006ff037219 */ /* 0x000fca0000011603 */
[----:B------:R-:W2:Y:S01]  /*4840*/  LDC R21, c[0x0][0x648] ;  /* 0x00019200ff157b82 */ /* 0x000ea20000000800 */
[-CC-:B0-----:R-:W-:Y:S02]  /*4850*/  SHF.R.U64 R13, R8, R24.reuse, R3.reuse ;  /* 0x00000018080d7219 */ /* 0x181fe40000001203 */
[-C--:B------:R-:W-:Y:S02]  /*4860*/  SHF.L.U32 R5, R5, R24.reuse, RZ ;  /* 0x0000001805057219 */ /* 0x080fe400000006ff */
[-C--:B------:R-:W-:Y:S01]  /*4870*/  SHF.R.U32.HI R3, RZ, R24.reuse, R3 ;  /* 0x00000018ff037219 */ /* 0x080fe20000011603 */
[----:B------:R-:W-:Y:S01]  /*4880*/  IMAD.MOV.U32 R2, RZ, RZ, R13 ;  /* 0x000000ffff027224 */ /* 0x000fe200078e000d */
[----:B------:R-:W-:Y:S01]  /*4890*/  SHF.L.U32 R24, R7, R24, RZ ;  /* 0x0000001807187219 */ /* 0x000fe200000006ff */
[----:B------:R-:W0:Y:S01]  /*48a0*/  LDC R25, c[0x0][0x638] ;  /* 0x00018e00ff197b82 */ /* 0x000e220000000800 */
[----:B------:R-:W-:-:S07]  /*48b0*/  LOP3.LUT R19, RZ, R5, RZ, 0x33, !PT ;  /* 0x00000005ff137212 */ /* 0x000fce00078e33ff */
[----:B------:R-:W0:Y:S01]  /*48c0*/  LDC R28, c[0x0][0x610] ;  /* 0x00018400ff1c7b82 */ /* 0x000e220000000800 */
[----:B----4-:R-:W-:Y:S05]  /*48d0*/  @!P0 BRA `(.L_x_98) ;  /* 0x0000000000288947 */ /* 0x010fea0003800000 */
[----:B---3--:R-:W3:Y:S02]  /*48e0*/  LDC R0, c[0x0][0x64c] ;  /* 0x00019300ff007b82 */ /* 0x008ee40000000800 */
[----:B---3--:R-:W-:-:S05]  /*48f0*/  IADD3 R7, P0, R13, R0, RZ ;  /* 0x000000000d077210 */ /* 0x008fca0007f1e0ff */
        /* <DEDUP_REMOVED lines=8> */
.L_x_98:
[----:B------:R-:W4:Y:S01]  /*4980*/  LDC R4, c[0x0][0x65c] ;  /* 0x00019700ff047b82 */ /* 0x000f220000000800 */
[----:B--23--:R-:W-:Y:S01]  /*4990*/  SHF.R.U64 R0, R2, R21, R3 ;  /* 0x0000001502007219 */ /* 0x00cfe20000001203 */
[----:B-1----:R-:W-:Y:S01]  /*49a0*/  VIADD R3, R14, 0xffffffff ;  /* 0xffffffff0e037836 */ /* 0x002fe20000000000 */
[----:B------:R-:W-:Y:S01]  /*49b0*/  LOP3.LUT R19, R8, R19, RZ, 0xc0, !PT ;  /* 0x0000001308137212 */ /* 0x000fe200078ec0ff */
[----:B------:R-:W-:Y:S02]  /*49c0*/  IMAD.MOV R12, RZ, RZ, -R12 ;  /* 0x000000ffff0c7224 */ /* 0x000fe400078e0a0c */
[----:B------:R-:W-:Y:S01]  /*49d0*/  IMAD.MOV R2, RZ, RZ, -R0 ;  /* 0x000000ffff027224 */ /* 0x000fe200078e0a00 */
[----:B------:R-:W-:Y:S01]  /*49e0*/  LOP3.LUT R3, R10, R3, RZ, 0xc0, !PT ;  /* 0x000000030a037212 */ /* 0x000fe200078ec0ff */
[----:B------:R-:W-:Y:S02]  /*49f0*/  IMAD R19, R24, R0, R19 ;  /* 0x0000000018137224 */ /* 0x000fe400078e0213 */
[----:B0-----:R-:W-:-:S04]  /*4a00*/  IMAD R0, R2, R25, R13 ;  /* 0x0000001902007224 */ /* 0x001fc800078e020d */
[----:B------:R-:W-:Y:S01]  /*4a10*/  IMAD R2, R0, R14, R3 ;  /* 0x0000000e00027224 */ /* 0x000fe200078e0203 */
[----:B----4-:R-:W-:Y:S01]  /*4a20*/  ISETP.NE.AND P0, PT, R4, 0x1, PT ;  /* 0x000000010400780c */ /* 0x010fe20003f05270 */
[----:B------:R-:W-:-:S05]  /*4a30*/  IMAD.MOV.U32 R4, RZ, RZ, 0x1 ;  /* 0x00000001ff047424 */ /* 0x000fca00078e00ff */
[----:B------:R-:W-:-:S07]  /*4a40*/  PRMT R0, R4, 0x7610, R0 ;  /* 0x0000761004007816 */ /* 0x000fce0000000000 */
[----:B------:R-:W-:-:S04]  /*4a50*/  @P0 IMAD R22, R15, R12, R20 ;  /* 0x0000000c0f160224 */ /* 0x000fc800078e0214 */
[----:B------:R-:W-:-:S05]  /*4a60*/  IMAD R19, R19, R28, R22 ;  /* 0x0000001c13137224 */ /* 0x000fca00078e0216 */
[----:B------:R-:W-:Y:S02]  /*4a70*/  SEL R22, R2, R19, !P0 ;  /* 0x0000001302167207 */ /* 0x000fe40004000000 */
[----:B------:R-:W-:Y:S01]  /*4a80*/  SEL R19, R19, R2, !P0 ;  /* 0x0000000213137207 */ /* 0x000fe20004000000 */
[----:B------:R-:W-:-:S07]  /*4a90*/  IMAD.MOV.U32 R2, RZ, RZ, R11 ;  /* 0x000000ffff027224 */ /* 0x000fce00078e000b */
.L_x_96:
[----:B------:R-:W-:Y:S02]  /*4aa0*/  LOP3.LUT P0, RZ, R0, 0xff, RZ, 0xc0, !PT ;  /* 0x000000ff00ff7812 */ /* 0x000fe4000780c0ff */
[----:B------:R-:W-:-:S11]  /*4ab0*/  LOP3.LUT R71, R71, 0x1, RZ, 0x3c, !PT ;  /* 0x0000000147477812 */ /* 0x000fd600078e3cff */
[----:B------:R-:W-:Y:S05]  /*4ac0*/  @P0 BRA `(.L_x_99) ;  /* 0xffffffcc00440947 */ /* 0x000fea000383ffff */
[----:B------:R-:W-:Y:S05]  /*4ad0*/  EXIT ;  /* 0x000000000000794d */ /* 0x000fea0003800000 */
.L_x_14:
[----:B------:R-:W-:-:S08]  /*4ae0*/  ISETP.NE.AND P0, PT, R0, RZ, PT ;  /* 0x000000ff0000720c */ /* 0x000fd00003f05270 */
[----:B0-----:R-:W0:-:S00]  /*4af0*/  USETMAXREG.DEALLOC.CTAPOOL 0x28 ;  /* 0x00000028000079c8 */ /* 0x001e0000080e0500 */
[----:B------:R-:W-:Y:S05]  /*4b00*/  @P0 EXIT ;  /* 0x000000000000094d */ /* 0x000fea0003800000 */
[----:B0-----:R-:W-:Y:S01]  /*4b10*/  LOP3.LUT P0, RZ, R8, 0xff, RZ, 0xc0, !PT ;  /* 0x000000ff08ff7812 */ /* 0x001fe2000780c0ff */
[----:B------:R-:W-:Y:S02]  /*4b20*/  IMAD.MOV.U32 R0, RZ, RZ, 0x1 ;  /* 0x00000001ff007424 */ /* 0x000fe400078e00ff */
[----:B------:R-:W-:-:S10]  /*4b30*/  IMAD.MOV.U32 R6, RZ, RZ, RZ ;  /* 0x000000ffff067224 */ /* 0x000fd400078e00ff */
[----:B------:R-:W-:Y:S05]  /*4b40*/  @!P0 BRA `(.L_x_100) ;  /* 0x0000000c00148947 */ /* 0x000fea0003800000 */
[----:B------:R-:W-:Y:S01]  /*4b50*/  LOP3.LUT P0, RZ, R4, 0x1f, RZ, 0xc0, !PT ;  /* 0x0000001f04ff7812 */ /* 0x000fe2000780c0ff */
[----:B------:R-:W-:Y:S01]  /*4b60*/  ULDC UR5, c[0x0][0x658] ;  /* 0x0001960000057ab9 */ /* 0x000fe20000000800 */
[----:B------:R-:W-:Y:S01]  /*4b70*/  UMOV UR6, 0xffffffff ;  /* 0xffffffff00067882 */ /* 0x000fe20000000000 */
[----:B------:R-:W-:Y:S01]  /*4b80*/  BSSY B0, `(.L_x_100) ;  /* 0x00000c1000007945 */ /* 0x000fe20003800000 */
[----:B------:R-:W-:Y:S01]  /*4b90*/  USHF.L.U32 UR6, UR6, UR5, URZ ;  /* 0x0000000506067299 */ /* 0x000fe2000800063f */
[C---:B------:R-:W-:Y:S01]  /*4ba0*/  ISETP.NE.AND P2, PT, R3.reuse, RZ, PT ;  /* 0x000000ff0300720c */ /* 0x040fe20003f45270 */
[----:B------:R-:W-:Y:S01]  /*4bb0*/  IMAD.MOV.U32 R8, RZ, RZ, 0x1 ;  /* 0x00000001ff087424 */ /* 0x000fe200078e00ff */
[----:B------:R-:W-:Y:S01]  /*4bc0*/  ISETP.NE.OR P0, PT, R3, RZ, !P0 ;  /* 0x000000ff0300720c */ /* 0x000fe20004705670 */
[----:B------:R-:W-:Y:S01]  /*4bd0*/  IMAD.MOV.U32 R0, RZ, RZ, 0x1 ;  /* 0x00000001ff007424 */ /* 0x000fe200078e00ff */
[----:B------:R-:W-:Y:S01]  /*4be0*/  LOP3.LUT R7, R16, 0x2, RZ, 0xfc, !PT ;  /* 0x0000000210077812 */ /* 0x000fe200078efcff */
[----:B------:R-:W-:Y:S01]  /*4bf0*/  IMAD.MOV.U32 R6, RZ, RZ, RZ ;  /* 0x000000ffff067224 */ /* 0x000fe200078e00ff */
[----:B------:R-:W-:Y:S01]  /*4c00*/  ULDC UR4, c[0x0][0x600] ;  /* 0x0001800000047ab9 */ /* 0x000fe20000000800 */
[----:B------:R-:W-:Y:S01]  /*4c10*/  UMOV UR7, 0x1 ;  /* 0x0000000100077882 */ /* 0x000fe20000000000 */
[----:B------:R-:W-:-:S02]  /*4c20*/  UIADD3 UR19, UR40, 0x1, URZ ;  /* 0x0000000128137890 */ /* 0x000fc4000fffe03f */
[----:B------:R-:W-:Y:S02]  /*4c30*/  UIADD3 UR15, UR4, -0x1, URZ ;  /* 0xffffffff040f7890 */ /* 0x000fe4000fffe03f */
[----:B------:R-:W-:Y:S02]  /*4c40*/  USHF.L.U32 UR17, UR7, UR5, URZ ;  /* 0x0000000507117299 */ /* 0x000fe4000800063f */
[----:B------:R-:W-:Y:S01]  /*4c50*/  ULOP3.LUT UR16, URZ, UR6, URZ, 0x33, !UPT ;  /* 0x000000063f107292 */ /* 0x000fe2000f8e333f */
[----:B------:R-:W-:-:S11]  /*4c60*/  ULDC.64 UR20, c[0x0][0x198] ;  /* 0x0000660000147ab9 */ /* 0x000fd60000000a00 */
.L_x_112:
[----:B------:R-:W-:-:S03]  /*4c70*/  UMOV UR4, 0xffffffff ;  /* 0xffffffff00047882 */ /* 0x000fc60000000000 */
[----:B------:R-:W-:Y:S05]  /*4c80*/  BRA.DIV UR4, `(.L_x_101) ;  /* 0x0000001e04387947 */ /* 0x000fea000b800000 */
[----:B------:R-:W-:-:S13]  /*4c90*/  ELECT P6, URZ, PT ;  /* 0x00000000003f782f */ /* 0x000fda00038c0000 */
.L_x_149:
[----:B------:R-:W0:Y:S01]  /*4ca0*/  LDC R3, c[0x0][0x28c] ;  /* 0x0000a300ff037b82 */ /* 0x000e220000000800 */
[----:B------:R-:W-:Y:S01]  /*4cb0*/  BSSY B1, `(.L_x_102) ;  /* 0x0000035000017945 */ /* 0x000fe20003800000 */
[----:B0-----:R-:W-:-:S13]  /*4cc0*/  ISETP.LT.OR P6, PT, R3, 0x1, !P6 ;  /* 0x000000010300780c */ /* 0x001fda00077c1670 */
[----:B------:R-:W-:Y:S05]  /*4cd0*/  @P6 BRA `(.L_x_103) ;  /* 0x0000000000c86947 */ /* 0x000fea0003800000 */
[----:B------:R-:W-:Y:S02]  /*4ce0*/  IMAD.SHL.U32 R22, R22, 0x40, RZ ;  /* 0x0000004016167824 */ /* 0x000fe400078e00ff */
[----:B------:R-:W-:Y:S02]  /*4cf0*/  IMAD.SHL.U32 R19, R19, 0x40, RZ ;  /* 0x0000004013137824 */ /* 0x000fe400078e00ff */
[----:B------:R-:W-:Y:S02]  /*4d00*/  IMAD.MOV.U32 R12, RZ, RZ, RZ ;  /* 0x000000ffff0c7224 */ /* 0x000fe400078e00ff */
[----:B------:R-:W-:Y:S02]  /*4d10*/  IMAD.U32 R13, RZ, RZ, UR19 ;  /* 0x00000013ff0d7e24 */ /* 0x000fe4000f8e00ff */
[----:B------:R-:W-:Y:S02]  /*4d20*/  IMAD.MOV.U32 R3, RZ, RZ, R0 ;  /* 0x000000ffff037224 */ /* 0x000fe400078e0000 */
[----:B------:R-:W-:-:S07]  /*4d30*/  IMAD.MOV.U32 R4, RZ, RZ, R6 ;  /* 0x000000ffff047224 */ /* 0x000fce00078e0006 */
.L_x_107:
[----:B------:R-:W0:Y:S01]  /*4d40*/  S2R R10, SR_CgaCtaId ;  /* 0x00000000000a7919 */ /* 0x000e220000008800 */
[----:B------:R-:W-:Y:S01]  /*4d50*/  MOV R5, 0x400 ;  /* 0x0000040000057802 */ /* 0x000fe20000000f00 */
[----:B------:R-:W1:Y:S03]  /*4d60*/  @!P2 LDC R9, c[0x0][0x500] ;  /* 0x00014000ff09ab82 */ /* 0x000e660000000800 */
[----:B0-----:R-:W-:Y:S02]  /*4d70*/  LEA R11, R10, R5, 0x18 ;  /* 0x000000050a0b7211 */ /* 0x001fe400078ec0ff */
[----:B------:R-:W-:-:S03]  /*4d80*/  SHF.L.U32 R5, R3, 0x1f, RZ ;  /* 0x0000001f03057819 */ /* 0x000fc600000006ff */
[----:B------:R-:W-:-:S04]  /*4d90*/  IMAD R10, R4, 0x8, R11 ;  /* 0x00000008040a7824 */ /* 0x000fc800078e020b */
[----:B------:R-:W0:Y:S02]  /*4da0*/  SYNCS.PHASECHK.TRANS64.TRYWAIT P1, [R10+URZ+0xe0], R5 ;  /* 0x0000e0050a0075a7 */ /* 0x000e24000802017f */
[----:B01----:R-:W-:Y:S05]  /*4db0*/  @!P1 BRA `(.L_x_104) ;  /* 0x0000001c000c9947 */ /* 0x003fea0003800000 */
.L_x_150:
[----:B0-----:R-:W-:Y:S01]  /*4dc0*/  PRMT R5, R7, 0x9910, RZ ;  /* 0x0000991007057816 */ /* 0x001fe200000000ff */
[----:B------:R0:W-:Y:S03]  /*4dd0*/  @!P2 SYNCS.ARRIVE.TRANS64 RZ, [R10+URZ], R9 ;  /* 0x000000090affa9a7 */ /* 0x0001e6000800003f */
[----:B------:R-:W-:-:S13]  /*4de0*/  ISETP.NE.AND P1, PT, R5, 0x2, PT ;  /* 0x000000020500780c */ /* 0x000fda0003f25270 */
[----:B0-----:R-:W-:Y:S05]  /*4df0*/  @P1 BRA `(.L_x_105) ;  /* 0x0000000000041947 */ /* 0x001fea0003800000 */
[----:B------:R-:W-:Y:S01]  /*4e00*/  BPT.TRAP 0x1 ;  /* 0x000000040000795c */ /* 0x000fe20000300000 */
.L_x_105:
[----:B------:R-:W-:Y:S05]  /*4e10*/  @P0 BRA `(.L_x_106) ;  /* 0x0000000000040947 */ /* 0x000fea0003800000 */
[----:B------:R-:W-:Y:S01]  /*4e20*/  BPT.TRAP 0x1 ;  /* 0x000000040000795c */ /* 0x000fe20000300000 */
.L_x_106:
[----:B------:R-:W-:Y:S01]  /*4e30*/  IMAD R11, R4, 0x1000, R11 ;  /* 0x00001000040b7824 */ /* 0x000fe200078e020b */
[----:B------:R-:W-:Y:S01]  /*4e40*/  R2UR UR9, R10 ;  /* 0x000000000a0972ca */ /* 0x000fe200000e0000 */
[----:B------:R-:W-:Y:S01]  /*4e50*/  VIADD R13, R13, 0xffffffff ;  /* 0xffffffff0d0d7836 */ /* 0x000fe20000000000 */
[----:B------:R-:W-:Y:S01]  /*4e60*/  UIADD3 UR4, UP0, UR20, 0xf0, URZ ;  /* 0x000000f014047890 */ /* 0x000fe2000ff1e03f */
[----:B------:R-:W-:Y:S01]  /*4e70*/  R2UR UR11, R19 ;  /* 0x00000000130b72ca */ /* 0x000fe200000e0000 */
[----:B------:R-:W-:Y:S01]  /*4e80*/  UIADD3 UR22, UP1, UR20, 0x1f0, URZ ;  /* 0x000001f014167890 */ /* 0x000fe2000ff3e03f */
[----:B------:R-:W-:Y:S01]  /*4e90*/  R2UR UR8, R11 ;  /* 0x000000000b0872ca */ /* 0x000fe200000e0000 */
[----:B------:R-:W-:Y:S01]  /*4ea0*/  UIADD3.X UR5, URZ, UR21, URZ, UP0, !UPT ;  /* 0x000000153f057290 */ /* 0x000fe200087fe43f */
[----:B------:R-:W-:Y:S01]  /*4eb0*/  R2UR UR10, R12 ;  /* 0x000000000c0a72ca */ /* 0x000fe200000e0000 */
[----:B------:R-:W-:Y:S01]  /*4ec0*/  VIADD R4, R4, 0x1 ;  /* 0x0000000104047836 */ /* 0x000fe20000000000 */
[----:B------:R-:W-:Y:S01]  /*4ed0*/  R2UR UR12, R2 ;  /* 0x00000000020c72ca */ /* 0x000fe200000e0000 */
[----:B------:R-:W-:Y:S01]  /*4ee0*/  UIADD3.X UR23, URZ, UR21, URZ, UP1, !UPT ;  /* 0x000000153f177290 */ /* 0x000fe20008ffe43f */
[----:B------:R-:W-:Y:S01]  /*4ef0*/  R2UR UR18, R22 ;  /* 0x00000000161272ca */ /* 0x000fe200000e0000 */
[----:B------:R-:W-:Y:S01]  /*4f00*/  UMOV UR6, 0x0 ;  /* 0x0000000000067882 */ /* 0x000fe20000000000 */
[----:B------:R-:W-:Y:S01]  /*4f10*/  ISETP.GT.AND P3, PT, R13, 0x1, PT ;  /* 0x000000010d00780c */ /* 0x000fe20003f64270 */
[----:B------:R-:W-:Y:S01]  /*4f20*/  UMOV UR7, 0x10000000 ;  /* 0x1000000000077882 */ /* 0x000fe20000000000 */
[----:B------:R-:W-:Y:S01]  /*4f30*/  ISETP.NE.AND P1, PT, R4, 0x1c, PT ;  /* 0x0000001c0400780c */ /* 0x000fe20003f25270 */
[----:B------:R-:W-:-:S02]  /*4f40*/  VIADD R12, R12, 0x20 ;  /* 0x000000200c0c7836 */ /* 0x000fc40000000000 */
[----:B------:R-:W-:Y:S01]  /*4f50*/  UIADD3 UR13, UR8, 0x300, URZ ;  /* 0x00000300080d7890 */ /* 0x000fe2000fffe03f */
[----:B------:R-:W-:Y:S01]  /*4f60*/  SEL R10, RZ, 0x1, P1 ;  /* 0x00000001ff0a7807 */ /* 0x000fe20000800000 */
[----:B------:R-:W-:Y:S01]  /*4f70*/  UIADD3 UR14, UR8, 0x1c300, URZ ;  /* 0x0001c300080e7890 */ /* 0x000fe2000fffe03f */
[----:B------:R-:W-:Y:S02]  /*4f80*/  SEL R4, R4, RZ, P1 ;  /* 0x000000ff04047207 */ /* 0x000fe40000800000 */
[----:B------:R-:W-:Y:S02]  /*4f90*/  LOP3.LUT R3, R3, R10, RZ, 0x3c, !PT ;  /* 0x0000000a03037212 */ /* 0x000fe400078e3cff */
[----:B------:R-:W-:Y:S02]  /*4fa0*/  UMOV UR8, UR13 ;  /* 0x0000000d00087c82 */ /* 0x000fe40008000000 */
[----:B------:R0:W-:Y:S02]  /*4fb0*/  UTMALDG.3D [UR8], [UR4], desc[UR6] ;  /* 0x00000608040075b4 */ /* 0x0001e40008011000 */
[----:B0-----:R-:W-:Y:S01]  /*4fc0*/  UMOV UR8, UR14 ;  /* 0x0000000e00087c82 */ /* 0x001fe20008000000 */
[----:B------:R-:W-:-:S02]  /*4fd0*/  UMOV UR11, UR18 ;  /* 0x00000012000b7c82 */ /* 0x000fc40008000000 */
[----:B------:R0:W-:Y:S02]  /*4fe0*/  UTMALDG.3D [UR8], [UR22], desc[UR6] ;  /* 0x00000608160075b4 */ /* 0x0001e40008011000 */
[----:B0-----:R-:W-:Y:S05]  /*4ff0*/  @P3 BRA `(.L_x_107) ;  /* 0xfffffffc00503947 */ /* 0x001fea000383ffff */
.L_x_103:
[----:B------:R-:W-:Y:S05]  /*5000*/  BSYNC B1 ;  /* 0x0000000000017941 */ /* 0x000fea0003800000 */
.L_x_102:
[----:B------:R-:W2:Y:S01]  /*5010*/  LDL.64 R10, [R1] ;  /* 0x00000000010a7983 */ /* 0x000ea20000100a00 */
[----:B------:R-:W-:Y:S01]  /*5020*/  LOP3.LUT P4, RZ, R8, 0xff, RZ, 0xc0, !PT ;  /* 0x000000ff08ff7812 */ /* 0x000fe2000788c0ff */
[----:B------:R-:W-:Y:S01]  /*5030*/  VIADD R9, R6, UR40 ;  /* 0x0000002806097c36 */ /* 0x000fe20008000000 */
[----:B------:R-:W-:Y:S01]  /*5040*/  ULDC.64 UR4, c[0x0][0x650] ;  /* 0x0001940000047ab9 */ /* 0x000fe20000000a00 */
[----:B------:R-:W-:Y:S01]  /*5050*/  IMAD.U32 R4, RZ, RZ, UR40 ;  /* 0x00000028ff047e24 */ /* 0x000fe2000f8e00ff */
[----:B------:R-:W-:Y:S01]  /*5060*/  UISETP.GE.U32.AND UP0, UPT, UR40, 0x1c, UPT ;  /* 0x0000001c2800788c */ /* 0x000fe2000bf06070 */
[----:B------:R-:W-:Y:S01]  /*5070*/  BSSY B1, `(.L_x_108) ;  /* 0x000006f000017945 */ /* 0x000fe20003800000 */
[----:B------:R-:W-:Y:S01]  /*5080*/  ISETP.GT.U32.AND P1, PT, R9, 0x1b, PT ;  /* 0x0000001b0900780c */ /* 0x000fe20003f24070 */
[----:B------:R-:W-:Y:S01]  /*5090*/  IMAD.MOV.U32 R19, RZ, RZ, -0x1 ;  /* 0xffffffffff137424 */ /* 0x000fe200078e00ff */
[----:B------:R-:W-:Y:S01]  /*50a0*/  PRMT R8, RZ, 0x7610, R8 ;  /* 0x00007610ff087816 */ /* 0x000fe20000000008 */
[----:B------:R-:W-:Y:S01]  /*50b0*/  IMAD.MOV.U32 R22, RZ, RZ, -0x1 ;  /* 0xffffffffff167424 */ /* 0x000fe200078e00ff */
[----:B------:R-:W-:-:S02]  /*50c0*/  ISETP.LT.U32.AND P1, PT, R4, 0x1c, P1 ;  /* 0x0000001c0400780c */ /* 0x000fc40000f21070 */
[----:B------:R-:W-:Y:S01]  /*50d0*/  PLOP3.LUT P3, PT, PT, PT, UP0, 0x80, 0x0 ;  /* 0x000000000000781c */ /* 0x000fe20003f6f008 */
[----:B------:R-:W0:Y:S01]  /*50e0*/  @P4 S2R R3, SR_CgaCtaId ;  /* 0x0000000000034919 */ /* 0x000e220000008800 */
[----:B------:R-:W-:Y:S02]  /*50f0*/  @P4 MOV R2, 0x400 ;  /* 0x0000040000024802 */ /* 0x000fe40000000f00 */
[----:B------:R-:W-:-:S04]  /*5100*/  SEL R5, RZ, 0x1, !P1 ;  /* 0x00000001ff057807 */ /* 0x000fc80004800000 */
[----:B------:R-:W-:Y:S02]  /*5110*/  LOP3.LUT R0, R0, R5, RZ, 0x3c, !PT ;  /* 0x0000000500007212 */ /* 0x000fe400078e3cff */
[----:B0-----:R-:W-:-:S04]  /*5120*/  @P4 LEA R2, R3, R2, 0x18 ;  /* 0x0000000203024211 */ /* 0x001fc800078ec0ff */
[----:B------:R0:W-:Y:S02]  /*5130*/  @P4 SYNCS.ARRIVE.TRANS64.A1T0 RZ, [R2+URZ+0x1f8], RZ ;  /* 0x0001f8ff02ff49a7 */ /* 0x0001e4000810003f */
[----:B0-----:R-:W-:-:S05]  /*5140*/  SHF.R.U32.HI R2, RZ, 0x2, R9 ;  /* 0x00000002ff027819 */ /* 0x001fca0000011609 */
[----:B------:R-:W-:-:S04]  /*5150*/  IMAD.WIDE.U32 R2, R2, 0x24924925, RZ ;  /* 0x2492492502027825 */ /* 0x000fc800078e00ff */
[----:B------:R-:W-:Y:S01]  /*5160*/  IMAD R6, R3, -0x1c, R9 ;  /* 0xffffffe403067824 */ /* 0x000fe200078e0209 */
[--C-:B------:R-:W-:Y:S01]  /*5170*/  @P3 LOP3.LUT R0, R0, 0x1, R3.reuse, 0x78, !PT ;  /* 0x0000000100003812 */ /* 0x100fe200078e7803 */
[----:B------:R-:W-:Y:S01]  /*5180*/  IMAD.MOV.U32 R2, RZ, RZ, -0x1 ;  /* 0xffffffffff027424 */ /* 0x000fe200078e00ff */
[----:B------:R-:W-:Y:S02]  /*5190*/  PRMT R3, RZ, 0x7610, R3 ;  /* 0x00007610ff037816 */ /* 0x000fe40000000003 */
[----:B--2---:R-:W-:-:S04]  /*51a0*/  IADD3 R18, P4, R18, R10, RZ ;  /* 0x0000000a12127210 */ /* 0x004fc80007f9e0ff */
[----:B------:R-:W-:Y:S01]  /*51b0*/  ISETP.GE.U32.AND P1, PT, R18, UR4, PT ;  /* 0x0000000412007c0c */ /* 0x000fe2000bf26070 */
[----:B------:R-:W-:-:S05]  /*51c0*/  IMAD.X R17, R17, 0x1, R23, P4 ;  /* 0x0000000111117824 */ /* 0x000fca00020e0617 */
[----:B------:R-:W-:-:S13]  /*51d0*/  ISETP.GE.U32.AND.EX P1, PT, R17, UR5, PT, P1 ;  /* 0x0000000511007c0c */ /* 0x000fda000bf26110 */
[----:B------:R-:W-:Y:S05]  /*51e0*/  @P1 BRA `(.L_x_109) ;  /* 0x00000004005c1947 */ /* 0x000fea0003800000 */
[----:B------:R-:W0:Y:S01]  /*51f0*/  S2R R11, SR_CTAID.X ;  /* 0x00000000000b7919 */ /* 0x000e220000002500 */
[----:B------:R-:W-:Y:S01]  /*5200*/  ULDC.64 UR4, c[0x0][0x628] ;  /* 0x00018a0000047ab9 */ /* 0x000fe20000000a00 */
[----:B------:R-:W1:Y:S01]  /*5210*/  LDC R12, c[0x0][0x144] ;  /* 0x00005100ff0c7b82 */ /* 0x000e620000000800 */
[----:B------:R-:W-:Y:S01]  /*5220*/  ISETP.NE.U32.AND P1, PT, RZ, UR4, PT ;  /* 0x00000004ff007c0c */ /* 0x000fe2000bf25070 */
[----:B------:R-:W2:Y:S01]  /*5230*/  S2R R9, SR_CTAID.Y ;  /* 0x0000000000097919 */ /* 0x000ea20000002600 */
[----:B------:R-:W-:Y:S01]  /*5240*/  ULDC UR6, c[0x0][0x150] ;  /* 0x0000540000067ab9 */ /* 0x000fe20000000800 */
[----:B------:R-:W-:Y:S01]  /*5250*/  ULDC UR7, c[0x0][0x630] ;  /* 0x00018c0000077ab9 */ /* 0x000fe20000000800 */
[----:B------:R-:W-:Y:S01]  /*5260*/  ISETP.NE.AND.EX P1, PT, RZ, UR5, PT, P1 ;  /* 0x00000005ff007c0c */ /* 0x000fe2000bf25310 */
[----:B------:R-:W-:Y:S01]  /*5270*/  IMAD.MOV.U32 R2, RZ, RZ, R18 ;  /* 0x000000ffff027224 */ /* 0x000fe200078e0012 */
[----:B0-----:R-:W-:-:S05]  /*5280*/  I2FP.F32.U32 R3, R11 ;  /* 0x0000000b00037245 */ /* 0x001fca0000201000 */
[----:B------:R-:W-:Y:S01]  /*5290*/  FMUL R14, R3, UR6 ;  /* 0x00000006030e7c20 */ /* 0x000fe20008400000 */
[----:B------:R-:W-:-:S05]  /*52a0*/  IMAD.MOV.U32 R3, RZ, RZ, R17 ;  /* 0x000000ffff037224 */ /* 0x000fca00078e0011 */
[----:B--2---:R-:W-:Y:S05]  /*52b0*/  @!P1 BRA `(.L_x_110) ;  /* 0x0000000000289947 */ /* 0x004fea0003800000 */
[----:B------:R-:W-:Y:S02]  /*52c0*/  ULDC UR6, c[0x0][0x634] ;  /* 0x00018d0000067ab9 */ /* 0x000fe40000000800 */
[----:B------:R-:W-:-:S05]  /*52d0*/  IADD3 R3, P1, R18, UR6, RZ ;  /* 0x0000000612037c10 */ /* 0x000fca000ff3e0ff */
[----:B------:R-:W-:-:S04]  /*52e0*/  IMAD.X R13, RZ, RZ, R17, P1 ;  /* 0x000000ffff0d7224 */ /* 0x000fc800008e0611 */
[----:B------:R-:W-:-:S04]  /*52f0*/  IMAD.WIDE.U32 R4, R13, UR4, RZ ;  /* 0x000000040d047c25 */ /* 0x000fc8000f8e00ff */
[----:B------:R-:W-:-:S04]  /*5300*/  IMAD.WIDE.U32 R4, P1, R3, UR5, R4 ;  /* 0x0000000503047c25 */ /* 0x000fc8000f820004 */
[----:B------:R-:W-:-:S04]  /*5310*/  IMAD.WIDE.U32 R2, R3, UR4, RZ ;  /* 0x0000000403027c25 */ /* 0x000fc8000f8e00ff */
[----:B------:R-:W-:Y:S01]  /*5320*/  IMAD.MOV.U32 R2, RZ, RZ, R5 ;  /* 0x000000ffff027224 */ /* 0x000fe200078e0005 */
[----:B------:R-:W-:Y:S01]  /*5330*/  IADD3 RZ, P3, R3, R4, RZ ;  /* 0x0000000403ff7210 */ /* 0x000fe20007f7e0ff */
[----:B------:R-:W-:-:S04]  /*5340*/  IMAD.X R3, RZ, RZ, RZ, P1 ;  /* 0x000000ffff037224 */ /* 0x000fc800008e06ff */
[----:B------:R-:W-:-:S08]  /*5350*/  IMAD.WIDE.U32.X R2, R13, UR5, R2, P3 ;  /* 0x000000050d027c25 */ /* 0x000fd000098e0402 */
.L_x_110:
[--C-:B------:R-:W-:Y:S01]  /*5360*/  SHF.R.U64 R10, R2, UR7, R3.reuse ;  /* 0x00000007020a7c19 */ /* 0x100fe20008001203 */
[----:B------:R-:W0:Y:S01]  /*5370*/  F2I.U32.TRUNC.NTZ R14, R14 ;  /* 0x0000000e000e7305 */ /* 0x000e22000020f000 */
[----:B------:R-:W-:Y:S01]  /*5380*/  SHF.R.U32.HI R2, RZ, UR7, R3 ;  /* 0x00000007ff027c19 */ /* 0x000fe20008011603 */
[----:B------:R-:W-:Y:S01]  /*5390*/  ULDC.64 UR4, c[0x0][0x620] ;  /* 0x0001880000047ab9 */ /* 0x000fe20000000a00 */
[----:B------:R-:W-:Y:S01]  /*53a0*/  IADD3 R5, P1, RZ, -R10, RZ ;  /* 0x8000000aff057210 */ /* 0x000fe20007f3e0ff */
[----:B------:R-:W-:Y:S01]  /*53b0*/  IMAD.MOV.U32 R3, RZ, RZ, R17 ;  /* 0x000000ffff037224 */ /* 0x000fe200078e0011 */
[----:B------:R-:W-:-:S03]  /*53c0*/  ULDC.64 UR6, c[0x0][0x640] ;  /* 0x0001900000067ab9 */ /* 0x000fc60000000a00 */
[----:B------:R-:W-:Y:S01]  /*53d0*/  IMAD.X R2, RZ, RZ, ~R2, P1 ;  /* 0x000000ffff027224 */ /* 0x000fe200008e0e02 */
[----:B------:R-:W-:-:S03]  /*53e0*/  ISETP.NE.U32.AND P1, PT, RZ, UR6, PT ;  /* 0x00000006ff007c0c */ /* 0x000fc6000bf25070 */
[----:B------:R-:W-:Y:S01]  /*53f0*/  IMAD R4, R2, UR4, RZ ;  /* 0x0000000402047c24 */ /* 0x000fe2000f8e02ff */
[----:B------:R-:W-:Y:S01]  /*5400*/  ISETP.NE.AND.EX P1, PT, RZ, UR7, PT, P1 ;  /* 0x00000007ff007c0c */ /* 0x000fe2000bf25310 */
[----:B------:R-:W-:-:S04]  /*5410*/  IMAD.MOV.U32 R2, RZ, RZ, R18 ;  /* 0x000000ffff027224 */ /* 0x000fc800078e0012 */
[----:B------:R-:W-:Y:S01]  /*5420*/  IMAD.WIDE.U32 R2, R5, UR4, R2 ;  /* 0x0000000405027c25 */ /* 0x000fe2000f8e0002 */
[----:B------:R-:W-:-:S03]  /*5430*/  ULDC UR4, c[0x0][0x618] ;  /* 0x0001860000047ab9 */ /* 0x000fc60000000800 */
[----:B------:R-:W-:Y:S01]  /*5440*/  IMAD R5, R5, UR5, R4 ;  /* 0x0000000505057c24 */ /* 0x000fe2000f8e0204 */
[----:B------:R-:W-:Y:S01]  /*5450*/  ULDC UR5, c[0x0][0x154] ;  /* 0x0000550000057ab9 */ /* 0x000fe20000000800 */
[----:B0-----:R-:W-:Y:S02]  /*5460*/  IMAD.MOV R4, RZ, RZ, -R14 ;  /* 0x000000ffff047224 */ /* 0x001fe400078e0a0e */
[----:B------:R-:W0:Y:S01]  /*5470*/  LDC R14, c[0x0][0x148] ;  /* 0x00005200ff0e7b82 */ /* 0x000e220000000800 */
[----:B------:R-:W-:Y:S02]  /*5480*/  IMAD.IADD R3, R3, 0x1, R5 ;  /* 0x0000000103037824 */ /* 0x000fe400078e0205 */
[----:B-1----:R-:W-:Y:S01]  /*5490*/  IMAD R11, R12, R4, R11 ;  /* 0x000000040c0b7224 */ /* 0x002fe200078e020b */
[----:B------:R-:W-:Y:S02]  /*54a0*/  I2FP.F32.U32 R4, R9 ;  /* 0x0000000900047245 */ /* 0x000fe40000201000 */
[----:B------:R-:W-:-:S02]  /*54b0*/  SHF.R.U64 R12, R2, UR4, R3 ;  /* 0x00000004020c7c19 */ /* 0x000fc40008001203 */
[----:B------:R-:W-:Y:S01]  /*54c0*/  SHF.R.U32.HI R3, RZ, UR4, R3 ;  /* 0x00000004ff037c19 */ /* 0x000fe20008011603 */
[----:B------:R-:W-:Y:S01]  /*54d0*/  FMUL R4, R4, UR5 ;  /* 0x0000000504047c20 */ /* 0x000fe20008400000 */
[----:B------:R-:W-:Y:S02]  /*54e0*/  ULDC UR4, c[0x0][0x608] ;  /* 0x0001820000047ab9 */ /* 0x000fe40000000800 */
[--C-:B------:R-:W-:Y:S01]  /*54f0*/  SHF.R.U64 R15, R12, UR4, R3.reuse ;  /* 0x000000040c0f7c19 */ /* 0x100fe20008001203 */
[----:B------:R1:W2:Y:S01]  /*5500*/  F2I.U32.TRUNC.NTZ R20, R4 ;  /* 0x0000000400147305 */ /* 0x0002a2000020f000 */
[----:B------:R-:W-:Y:S01]  /*5510*/  SHF.R.U32.HI R2, RZ, UR4, R3 ;  /* 0x00000004ff027c19 */ /* 0x000fe20008011603 */
[----:B------:R-:W-:-:S03]  /*5520*/  ULDC UR4, c[0x0][0x658] ;  /* 0x0001960000047ab9 */ /* 0x000fc60000000800 */
[--C-:B------:R-:W-:Y:S02]  /*5530*/  SHF.R.U64 R13, R15, UR4, R2.reuse ;  /* 0x000000040f0d7c19 */ /* 0x100fe40008001202 */
[----:B------:R-:W-:-:S03]  /*5540*/  SHF.R.U32.HI R19, RZ, UR4, R2 ;  /* 0x00000004ff137c19 */ /* 0x000fc60008011602 */
[----:B------:R-:W-:Y:S02]  /*5550*/  IMAD.MOV.U32 R2, RZ, RZ, R13 ;  /* 0x000000ffff027224 */ /* 0x000fe400078e000d */
[----:B------:R-:W-:Y:S01]  /*5560*/  IMAD.MOV.U32 R3, RZ, RZ, R19 ;  /* 0x000000ffff037224 */ /* 0x000fe200078e0013 */
[----:B-1----:R-:W-:Y:S06]  /*5570*/  @!P1 BRA `(.L_x_111) ;  /* 0x0000000000289947 */ /* 0x002fec0003800000 */
        /* <DEDUP_REMOVED lines=10> */
.L_x_111:
[----:B------:R-:W1:Y:S01]  /*5620*/  LDC R4, c[0x0][0x65c] ;  /* 0x00019700ff047b82 */ /* 0x000e620000000800 */
[----:B------:R-:W-:Y:S01]  /*5630*/  ULDC UR4, c[0x0][0x648] ;  /* 0x0001920000047ab9 */ /* 0x000fe20000000800 */
[----:B------:R-:W-:Y:S01]  /*5640*/  LOP3.LUT R15, R15, UR16, RZ, 0xc0, !PT ;  /* 0x000000100f0f7c12 */ /* 0x000fe2000f8ec0ff */
[----:B--2---:R-:W-:Y:S01]  /*5650*/  IMAD.MOV R20, RZ, RZ, -R20 ;  /* 0x000000ffff147224 */ /* 0x004fe200078e0a14 */
[----:B------:R-:W-:Y:S01]  /*5660*/  SHF.R.U64 R2, R2, UR4, R3 ;  /* 0x0000000402027c19 */ /* 0x000fe20008001203 */
[----:B------:R-:W-:Y:S01]  /*5670*/  ULDC UR4, c[0x0][0x638] ;  /* 0x00018e0000047ab9 */ /* 0x000fe20000000800 */
[----:B------:R-:W-:Y:S01]  /*5680*/  LOP3.LUT R12, R12, UR15, RZ, 0xc0, !PT ;  /* 0x0000000f0c0c7c12 */ /* 0x000fe2000f8ec0ff */
[----:B------:R-:W-:Y:S01]  /*5690*/  ULDC UR5, c[0x0][0x610] ;  /* 0x0001840000057ab9 */ /* 0x000fe20000000800 */
[----:B------:R-:W-:Y:S01]  /*56a0*/  IMAD.MOV.U32 R3, RZ, RZ, 0x1 ;  /* 0x00000001ff037424 */ /* 0x000fe200078e00ff */
[----:B-1----:R-:W-:Y:S01]  /*56b0*/  ISETP.NE.AND P1, PT, R4, 0x1, PT ;  /* 0x000000010400780c */ /* 0x002fe20003f25270 */
[----:B------:R-:W-:-:S02]  /*56c0*/  IMAD.MOV R4, RZ, RZ, -R2 ;  /* 0x000000ffff047224 */ /* 0x000fc400078e0a02 */
[----:B------:R-:W-:Y:S02]  /*56d0*/  IMAD R2, R2, UR17, R15 ;  /* 0x0000001102027c24 */ /* 0x000fe4000f8e020f */
[----:B------:R-:W-:Y:S01]  /*56e0*/  IMAD R13, R4, UR4, R13 ;  /* 0x00000004040d7c24 */ /* 0x000fe2000f8e020d */
[----:B------:R-:W-:-:S07]  /*56f0*/  ULDC UR4, c[0x0][0x600] ;  /* 0x0001800000047ab9 */ /* 0x000fce0000000800 */
[----:B0-----:R-:W-:-:S04]  /*5700*/  @P1 IMAD R11, R14, R20, R9 ;  /* 0x000000140e0b1224 */ /* 0x001fc800078e0209 */
[----:B------:R-:W-:Y:S02]  /*5710*/  IMAD R11, R2, UR5, R11 ;  /* 0x00000005020b7c24 */ /* 0x000fe4000f8e020b */
[----:B------:R-:W-:-:S05]  /*5720*/  IMAD R2, R13, UR4, R12 ;  /* 0x000000040d027c24 */ /* 0x000fca000f8e020c */
[----:B------:R-:W-:Y:S02]  /*5730*/  SEL R22, R2, R11, !P1 ;  /* 0x0000000b02167207 */ /* 0x000fe40004800000 */
[----:B------:R-:W-:Y:S01]  /*5740*/  SEL R19, R11, R2, !P1 ;  /* 0x000000020b137207 */ /* 0x000fe20004800000 */
[----:B------:R-:W-:-:S07]  /*5750*/  IMAD.MOV.U32 R2, RZ, RZ, R10 ;  /* 0x000000ffff027224 */ /* 0x000fce00078e000a */
.L_x_109:
[----:B------:R-:W-:Y:S05]  /*5760*/  BSYNC B1 ;  /* 0x0000000000017941 */ /* 0x000fea0003800000 */
.L_x_108:
[----:B------:R-:W-:-:S13]  /*5770*/  LOP3.LUT P1, RZ, R3, 0xff, RZ, 0xc0, !PT ;  /* 0x000000ff03ff7812 */ /* 0x000fda000782c0ff */
[----:B------:R-:W-:Y:S05]  /*5780*/  @P1 BRA `(.L_x_112) ;  /* 0xfffffff400381947 */ /* 0x000fea000383ffff */
[----:B------:R-:W-:Y:S05]  /*5790*/  BSYNC B0 ;  /* 0x0000000000007941 */ /* 0x000fea0003800000 */
.L_x_100:
[----:B------:R-:W-:-:S03]  /*57a0*/  UMOV UR4, 0xffffffff ;  /* 0xffffffff00047882 */ /* 0x000fc60000000000 */
[----:B------:R-:W-:Y:S05]  /*57b0*/  BRA.DIV UR4, `(.L_x_113) ;  /* 0x0000001204a07947 */ /* 0x000fea000b800000 */
[----:B------:R-:W-:-:S13]  /*57c0*/  ELECT P6, URZ, PT ;  /* 0x00000000003f782f */ /* 0x000fda00038c0000 */
.L_x_153:
[----:B------:R-:W-:Y:S04]  /*57d0*/  BSSY B0, `(.L_x_114) ;  /* 0x0000103000007945 */ /* 0x000fe80003800000 */
[----:B------:R-:W-:Y:S05]  /*57e0*/  @!P6 BRA `(.L_x_115) ;  /* 0x000000100004e947 */ /* 0x000fea0003800000 */
[----:B------:R-:W-:-:S04]  /*57f0*/  LOP3.LUT R16, R16, 0x2, RZ, 0xfc, !PT ;  /* 0x0000000210107812 */ /* 0x000fc800078efcff */
[----:B------:R-:W-:-:S13]  /*5800*/  ISETP.NE.AND P0, PT, R16, 0x3, PT ;  /* 0x000000031000780c */ /* 0x000fda0003f05270 */
[----:B------:R-:W-:Y:S05]  /*5810*/  @!P0 BRA `(.L_x_116) ;  /* 0x0000000000048947 */ /* 0x000fea0003800000 */
[----:B------:R-:W-:Y:S01]  /*5820*/  BPT.TRAP 0x1 ;  /* 0x000000040000795c */ /* 0x000fe20000300000 */
.L_x_116:
[----:B------:R-:W0:Y:S01]  /*5830*/  S2R R3, SR_CgaCtaId ;  /* 0x0000000000037919 */ /* 0x000e220000008800 */
[----:B------:R-:W-:-:S04]  /*5840*/  MOV R2, 0x400 ;  /* 0x0000040000027802 */ /* 0x000fc80000000f00 */
[----:B0-----:R-:W-:Y:S02]  /*5850*/  LEA R3, R3, R2, 0x18 ;  /* 0x0000000203037211 */ /* 0x001fe400078ec0ff */
[----:B------:R-:W-:-:S03]  /*5860*/  SHF.L.U32 R2, R0, 0x1f, RZ ;  /* 0x0000001f00027819 */ /* 0x000fc600000006ff */
[----:B------:R-:W-:-:S04]  /*5870*/  VIADD R3, R3, 0xe0 ;  /* 0x000000e003037836 */ /* 0x000fc80000000000 */
[C---:B------:R-:W-:Y:S02]  /*5880*/  IMAD R7, R6.reuse, 0x8, R3 ;  /* 0x0000000806077824 */ /* 0x040fe400078e0203 */
[----:B------:R-:W-:Y:S02]  /*5890*/  VIADD R6, R6, 0x1 ;  /* 0x0000000106067836 */ /* 0x000fe40000000000 */
[----:B------:R-:W0:Y:S03]  /*58a0*/  SYNCS.PHASECHK.TRANS64.TRYWAIT P0, [R7+URZ], R2 ;  /* 0x00000002070075a7 */ /* 0x000e26000800017f */
[----:B------:R-:W-:-:S04]  /*58b0*/  ISETP.NE.AND P1, PT, R6, 0x1c, PT ;  /* 0x0000001c0600780c */ /* 0x000fc80003f25270 */
[----:B------:R-:W-:Y:S02]  /*58c0*/  SEL R5, RZ, 0x1, P1 ;  /* 0x00000001ff057807 */ /* 0x000fe40000800000 */
[----:B------:R-:W-:Y:S02]  /*58d0*/  SEL R6, R6, RZ, P1 ;  /* 0x000000ff06067207 */ /* 0x000fe40000800000 */
[----:B------:R-:W-:-:S03]  /*58e0*/  LOP3.LUT R5, R0, R5, RZ, 0x3c, !PT ;  /* 0x0000000500057212 */ /* 0x000fc600078e3cff */
[----:B------:R-:W-:Y:S01]  /*58f0*/  IMAD R9, R6, 0x8, R3 ;  /* 0x0000000806097824 */ /* 0x000fe200078e0203 */
[----:B------:R-:W-:Y:S01]  /*5900*/  SHF.L.U32 R4, R5, 0x1f, RZ ;  /* 0x0000001f05047819 */ /* 0x000fe200000006ff */
[----:B0-----:R-:W-:Y:S06]  /*5910*/  @!P0 BRA `(.L_x_117) ;  /* 0x0000001000688947 */ /* 0x001fec0003800000 */
.L_x_154:
[----:B------:R-:W1:Y:S01]  /*5920*/  SYNCS.PHASECHK.TRANS64.TRYWAIT P0, [R9+URZ], R4 ;  /* 0x00000004090075a7 */ /* 0x000e62000800017f */
[----:B------:R-:W-:-:S05]  /*5930*/  VIADD R0, R6, 0x1 ;  /* 0x0000000106007836 */ /* 0x000fca0000000000 */
[----:B------:R-:W-:-:S04]  /*5940*/  ISETP.NE.AND P1, PT, R0, 0x1c, PT ;  /* 0x0000001c0000780c */ /* 0x000fc80003f25270 */
[----:B0-----:R-:W-:Y:S02]  /*5950*/  SEL R2, RZ, 0x1, P1 ;  /* 0x00000001ff027807 */ /* 0x001fe40000800000 */
[----:B------:R-:W-:Y:S02]  /*5960*/  SEL R0, R0, RZ, P1 ;  /* 0x000000ff00007207 */ /* 0x000fe40000800000 */
[----:B------:R-:W-:-:S03]  /*5970*/  LOP3.LUT R7, R5, R2, RZ, 0x3c, !PT ;  /* 0x0000000205077212 */ /* 0x000fc600078e3cff */
[----:B------:R-:W-:Y:S01]  /*5980*/  IMAD R6, R0, 0x8, R3 ;  /* 0x0000000800067824 */ /* 0x000fe200078e0203 */
[----:B------:R-:W-:Y:S01]  /*5990*/  SHF.L.U32 R5, R7, 0x1f, RZ ;  /* 0x0000001f07057819 */ /* 0x000fe200000006ff */
[----:B-1----:R-:W-:Y:S06]  /*59a0*/  @!P0 BRA `(.L_x_118) ;  /* 0x0000001000588947 */ /* 0x002fec0003800000 */
.L_x_155:
[----:B------:R-:W1:Y:S01]  /*59b0*/  SYNCS.PHASECHK.TRANS64.TRYWAIT P0, [R6+URZ], R5 ;  /* 0x00000005060075a7 */ /* 0x000e62000800017f */
[----:B------:R-:W-:-:S05]  /*59c0*/  VIADD R0, R0, 0x1 ;  /* 0x0000000100007836 */ /* 0x000fca0000000000 */
[----:B------:R-:W-:-:S04]  /*59d0*/  ISETP.NE.AND P1, PT, R0, 0x1c, PT ;  /* 0x0000001c0000780c */ /* 0x000fc80003f25270 */
[----:B------:R-:W-:Y:S02]  /*59e0*/  SEL R2, RZ, 0x1, P1 ;  /* 0x00000001ff027807 */ /* 0x000fe40000800000 */
[----:B------:R-:W-:Y:S02]  /*59f0*/  SEL R0, R0, RZ, P1 ;  /* 0x000000ff00007207 */ /* 0x000fe40000800000 */
[----:B------:R-:W-:-:S03]  /*5a00*/  LOP3.LUT R7, R7, R2, RZ, 0x3c, !PT ;  /* 0x0000000207077212 */ /* 0x000fc600078e3cff */
[----:B0-----:R-:W-:Y:S01]  /*5a10*/  IMAD R9, R0, 0x8, R3 ;  /* 0x0000000800097824 */ /* 0x001fe200078e0203 */
[----:B------:R-:W-:Y:S01]  /*5a20*/  SHF.L.U32 R4, R7, 0x1f, RZ ;  /* 0x0000001f07047819 */ /* 0x000fe200000006ff */
[----:B-1----:R-:W-:Y:S06]  /*5a30*/  @!P0 BRA `(.L_x_119) ;  /* 0x0000001000488947 */ /* 0x002fec0003800000 */
.L_x_156:
        /* <DEDUP_REMOVED lines=9> */
.L_x_157:
        /* <DEDUP_REMOVED lines=9> */
.L_x_158:
        /* <DEDUP_REMOVED lines=9> */
.L_x_159:
        /* <DEDUP_REMOVED lines=9> */
.L_x_160:
        /* <DEDUP_REMOVED lines=9> */
.L_x_161:
        /* <DEDUP_REMOVED lines=9> */
.L_x_162:
        /* <DEDUP_REMOVED lines=9> */
.L_x_163:
        /* <DEDUP_REMOVED lines=9> */
.L_x_164:
        /* <DEDUP_REMOVED lines=9> */
.L_x_165:
        /* <DEDUP_REMOVED lines=9> */
.L_x_166:
        /* <DEDUP_REMOVED lines=9> */
.L_x_167:
        /* <DEDUP_REMOVED lines=9> */
.L_x_168:
        /* <DEDUP_REMOVED lines=9> */
.L_x_169:
        /* <DEDUP_REMOVED lines=9> */
.L_x_170:
        /* <DEDUP_REMOVED lines=9> */
.L_x_171:
        /* <DEDUP_REMOVED lines=9> */
.L_x_172:
        /* <DEDUP_REMOVED lines=9> */
.L_x_173:
        /* <DEDUP_REMOVED lines=9> */
.L_x_174:
        /* <DEDUP_REMOVED lines=9> */
.L_x_175:
        /* <DEDUP_REMOVED lines=9> */
.L_x_176:
        /* <DEDUP_REMOVED lines=9> */
.L_x_177:
        /* <DEDUP_REMOVED lines=9> */
.L_x_178:
        /* <DEDUP_REMOVED lines=9> */
.L_x_179:
[----:B------:R-:W1:Y:S01]  /*6730*/  SYNCS.PHASECHK.TRANS64.TRYWAIT P0, [R6+URZ], R5 ;  /* 0x00000005060075a7 */ /* 0x000e62000800017f */
[----:B------:R-:W-:-:S05]  /*6740*/  VIADD R0, R0, 0x1 ;  /* 0x0000000100007836 */ /* 0x000fca0000000000 */
[----:B------:R-:W-:-:S04]  /*6750*/  ISETP.NE.AND P1, PT, R0, 0x1c, PT ;  /* 0x0000001c0000780c */ /* 0x000fc80003f25270 */
[----:B------:R-:W-:Y:S02]  /*6760*/  SEL R2, RZ, 0x1, P1 ;  /* 0x00000001ff027807 */ /* 0x000fe40000800000 */
[----:B------:R-:W-:Y:S02]  /*6770*/  SEL R0, R0, RZ, P1 ;  /* 0x000000ff00007207 */ /* 0x000fe40000800000 */
[----:B------:R-:W-:Y:S01]  /*6780*/  LOP3.LUT R2, R7, R2, RZ, 0x3c, !PT ;  /* 0x0000000207027212 */ /* 0x000fe200078e3cff */
[----:B-1----:R-:W-:Y:S06]  /*6790*/  @!P0 BRA `(.L_x_143) ;  /* 0x0000000800d08947 */ /* 0x002fec0003800000 */
.L_x_180:
[----:B------:R-:W-:Y:S01]  /*67a0*/  IMAD R3, R0, 0x8, R3 ;  /* 0x0000000800037824 */ /* 0x000fe200078e0203 */
[----:B------:R-:W-:-:S07]  /*67b0*/  SHF.L.U32 R0, R2, 0x1f, RZ ;  /* 0x0000001f02007819 */ /* 0x000fce00000006ff */
.L_x_144:
[----:B--2---:R2:W3:Y:S02]  /*67c0*/  SYNCS.PHASECHK.TRANS64.TRYWAIT P0, [R3+URZ], R0 ;  /* 0x00000000030075a7 */ /* 0x0044e4000800017f */
[----:B---3--:R-:W-:Y:S05]  /*67d0*/  @!P0 NANOSLEEP.SYNCS 0x989680 ;  /* 0x009896800000895d */ /* 0x008fea0003900000 */
[----:B------:R-:W3:Y:S02]  /*67e0*/  @!P0 SYNCS.PHASECHK.TRANS64 P0, [R3+URZ], R0 ;  /* 0x00000000030085a7 */ /* 0x000ee4000800007f */
[----:B---3--:R-:W-:Y:S05]  /*67f0*/  @!P0 BRA `(.L_x_144) ;  /* 0xfffffffc00f08947 */ /* 0x008fea000383ffff */
.L_x_115:
[----:B------:R-:W-:Y:S05]  /*6800*/  BSYNC B0 ;  /* 0x0000000000007941 */ /* 0x000fea0003800000 */
.L_x_114:
[----:B------:R-:W-:Y:S05]  /*6810*/  EXIT ;  /* 0x000000000000794d */ /* 0x000fea0003800000 */
.L_x_16:
[----:B-1----:R1:W2:Y:S02]  /*6820*/  SYNCS.PHASECHK.TRANS64.TRYWAIT P0, [R63+URZ], R0 ;  /* 0x000000003f0075a7 */ /* 0x0022a4000800017f */
[----:B--2---:R-:W-:Y:S05]  /*6830*/  @!P0 NANOSLEEP.SYNCS 0x989680 ;  /* 0x009896800000895d */ /* 0x004fea0003900000 */
[----:B------:R-:W2:Y:S02]  /*6840*/  @!P0 SYNCS.PHASECHK.TRANS64 P0, [R63+URZ], R0 ;  /* 0x000000003f0085a7 */ /* 0x000ea4000800007f */
[----:B--2---:R-:W-:Y:S05]  /*6850*/  @!P0 BRA `(.L_x_16) ;  /* 0xfffffffc00f08947 */ /* 0x004fea000383ffff */
[----:B------:R-:W-:Y:S05]  /*6860*/  BRA `(.L_x_145) ;  /* 0xffffffac00f07947 */ /* 0x000fea000383ffff */
.L_x_21:
[----:B--2---:R2:W3:Y:S02]  /*6870*/  SYNCS.PHASECHK.TRANS64.TRYWAIT P1, [R3+URZ], R0 ;  /* 0x00000000030075a7 */ /* 0x0044e4000802017f */
[----:B---3--:R-:W-:Y:S05]  /*6880*/  @!P1 NANOSLEEP.SYNCS 0x989680 ;  /* 0x009896800000995d */ /* 0x008fea0003900000 */
[----:B------:R-:W3:Y:S02]  /*6890*/  @!P1 SYNCS.PHASECHK.TRANS64 P1, [R3+URZ], R0 ;  /* 0x00000000030095a7 */ /* 0x000ee4000802007f */
[----:B---3--:R-:W-:Y:S05]  /*68a0*/  @!P1 BRA `(.L_x_21) ;  /* 0xfffffffc00f09947 */ /* 0x008fea000383ffff */
[----:B------:R-:W-:Y:S05]  /*68b0*/  BRA `(.L_x_20) ;  /* 0xffffffb000547947 */ /* 0x000fea000383ffff */
.L_x_26:
[----:B--2---:R-:W-:-:S04]  /*68c0*/  IMAD.U32 R4, RZ, RZ, UR4 ;  /* 0x00000004ff047e24 */ /* 0x004fc8000f8e00ff */
[----:B------:R2:W3:Y:S03]  /*68d0*/  SYNCS.PHASECHK.TRANS64.TRYWAIT P1, [R4+URZ], R3 ;  /* 0x00000003040075a7 */ /* 0x0004e6000802017f */
[----:B---3--:R-:W-:Y:S05]  /*68e0*/  @!P1 NANOSLEEP.SYNCS 0x989680 ;  /* 0x009896800000995d */ /* 0x008fea0003900000 */
[----:B------:R-:W3:Y:S02]  /*68f0*/  @!P1 SYNCS.PHASECHK.TRANS64 P1, [R4+URZ], R3 ;  /* 0x00000003040095a7 */ /* 0x000ee4000802007f */
[----:B---3--:R-:W-:Y:S05]  /*6900*/  @!P1 BRA `(.L_x_26) ;  /* 0xfffffffc00ec9947 */ /* 0x008fea000383ffff */
[----:B------:R-:W-:Y:S05]  /*6910*/  BRA `(.L_x_25) ;  /* 0xffffffb000cc7947 */ /* 0x000fea000383ffff */
.L_x_32:
[----:B---3--:R3:W4:Y:S02]  /*6920*/  SYNCS.PHASECHK.TRANS64.TRYWAIT P0, [R63+URZ+0x10], R0 ;  /* 0x000010003f0075a7 */ /* 0x008724000800017f */
[----:B----4-:R-:W-:Y:S05]  /*6930*/  @!P0 NANOSLEEP.SYNCS 0x989680 ;  /* 0x009896800000895d */ /* 0x010fea0003900000 */
[----:B------:R-:W4:Y:S02]  /*6940*/  @!P0 SYNCS.PHASECHK.TRANS64 P0, [R63+URZ+0x10], R0 ;  /* 0x000010003f0085a7 */ /* 0x000f24000800007f */
[----:B----4-:R-:W-:Y:S05]  /*6950*/  @!P0 BRA `(.L_x_32) ;  /* 0xfffffffc00f08947 */ /* 0x010fea000383ffff */
[----:B------:R-:W-:Y:S05]  /*6960*/  BRA `(.L_x_146) ;  /* 0xffffffb400c47947 */ /* 0x000fea000383ffff */
.L_x_101:
[----:B------:R-:W-:Y:S01]  /*6970*/  BSSY B1, `(.L_x_147) ;  /* 0x0000006000017945 */ /* 0x000fe20003800000 */
[----:B------:R-:W-:-:S07]  /*6980*/  IMAD.MOV.U32 R15, RZ, RZ, -0x1 ;  /* 0xffffffffff0f7424 */ /* 0x000fce00078e00ff */
[----:B-----5:R-:W-:Y:S05]  /*6990*/  WARPSYNC.COLLECTIVE R15, `(.L_x_148) ;  /* 0x000000000f0c7348 */ /* 0x020fea0003c00000 */
[----:B------:R-:W-:Y:S02]  /*69a0*/  ELECT P6, UR62, PT ;  /* 0x00000000003e782f */ /* 0x000fe400038c0000 */
[----:B------:R-:W-:Y:S01]  /*69b0*/  MOV R14, UR62 ;  /* 0x0000003e000e7c02 */ /* 0x000fe20008000f00 */
[----:B-----5:R-:W-:Y:S10]  /*69c0*/  ENDCOLLECTIVE ;  /* 0x000000000000791b */ /* 0x020ff40003800000 */
.L_x_148:
[----:B------:R-:W-:Y:S05]  /*69d0*/  BSYNC B1 ;  /* 0x0000000000017941 */ /* 0x000fea0003800000 */
.L_x_147:
[----:B------:R-:W-:Y:S05]  /*69e0*/  BRA `(.L_x_149) ;  /* 0xffffffe000ac7947 */ /* 0x000fea000383ffff */
.L_x_104:
[----:B0-----:R0:W1:Y:S02]  /*69f0*/  SYNCS.PHASECHK.TRANS64.TRYWAIT P1, [R10+URZ+0xe0], R5 ;  /* 0x0000e0050a0075a7 */ /* 0x001064000802017f */
[----:B-1----:R-:W-:Y:S05]  /*6a00*/  @!P1 NANOSLEEP.SYNCS 0x989680 ;  /* 0x009896800000995d */ /* 0x002fea0003900000 */
[----:B------:R-:W1:Y:S02]  /*6a10*/  @!P1 SYNCS.PHASECHK.TRANS64 P1, [R10+URZ+0xe0], R5 ;  /* 0x0000e0050a0095a7 */ /* 0x000e64000802007f */
[----:B-1----:R-:W-:Y:S05]  /*6a20*/  @!P1 BRA `(.L_x_104) ;  /* 0xfffffffc00f09947 */ /* 0x002fea000383ffff */
[----:B------:R-:W-:Y:S05]  /*6a30*/  BRA `(.L_x_150) ;  /* 0xffffffe000e07947 */ /* 0x000fea000383ffff */
.L_x_113:
[----:B------:R-:W-:Y:S01]  /*6a40*/  BSSY B0, `(.L_x_151) ;  /* 0x0000006000007945 */ /* 0x000fe20003800000 */
[----:B------:R-:W-:-:S07]  /*6a50*/  IMAD.MOV.U32 R15, RZ, RZ, -0x1 ;  /* 0xffffffffff0f7424 */ /* 0x000fce00078e00ff */
[----:B-----5:R-:W-:Y:S05]  /*6a60*/  WARPSYNC.COLLECTIVE R15, `(.L_x_152) ;  /* 0x000000000f0c7348 */ /* 0x020fea0003c00000 */
[----:B------:R-:W-:Y:S02]  /*6a70*/  ELECT P6, UR62, PT ;  /* 0x00000000003e782f */ /* 0x000fe400038c0000 */
[----:B------:R-:W-:Y:S01]  /*6a80*/  MOV R14, UR62 ;  /* 0x0000003e000e7c02 */ /* 0x000fe20008000f00 */
[----:B-----5:R-:W-:Y:S10]  /*6a90*/  ENDCOLLECTIVE ;  /* 0x000000000000791b */ /* 0x020ff40003800000 */
.L_x_152:
[----:B------:R-:W-:Y:S05]  /*6aa0*/  BSYNC B0 ;  /* 0x0000000000007941 */ /* 0x000fea0003800000 */
.L_x_151:
[----:B------:R-:W-:Y:S05]  /*6ab0*/  BRA `(.L_x_153) ;  /* 0xffffffec00447947 */ /* 0x000fea000383ffff */
.L_x_117:
[----:B0-----:R0:W1:Y:S02]  /*6ac0*/  SYNCS.PHASECHK.TRANS64.TRYWAIT P0, [R7+URZ], R2 ;  /* 0x00000002070075a7 */ /* 0x001064000800017f */
[----:B-1----:R-:W-:Y:S05]  /*6ad0*/  @!P0 NANOSLEEP.SYNCS 0x989680 ;  /* 0x009896800000895d */ /* 0x002fea0003900000 */
[----:B------:R-:W1:Y:S02]  /*6ae0*/  @!P0 SYNCS.PHASECHK.TRANS64 P0, [R7+URZ], R2 ;  /* 0x00000002070085a7 */ /* 0x000e64000800007f */
[----:B-1----:R-:W-:Y:S05]  /*6af0*/  @!P0 BRA `(.L_x_117) ;  /* 0xfffffffc00f08947 */ /* 0x002fea000383ffff */
[----:B------:R-:W-:Y:S05]  /*6b00*/  BRA `(.L_x_154) ;  /* 0xffffffec00847947 */ /* 0x000fea000383ffff */
.L_x_118:
[----:B0-----:R0:W1:Y:S02]  /*6b10*/  SYNCS.PHASECHK.TRANS64.TRYWAIT P0, [R9+URZ], R4 ;  /* 0x00000004090075a7 */ /* 0x001064000800017f */
[----:B-1----:R-:W-:Y:S05]  /*6b20*/  @!P0 NANOSLEEP.SYNCS 0x989680 ;  /* 0x009896800000895d */ /* 0x002fea0003900000 */
[----:B------:R-:W1:Y:S02]  /*6b30*/  @!P0 SYNCS.PHASECHK.TRANS64 P0, [R9+URZ], R4 ;  /* 0x00000004090085a7 */ /* 0x000e64000800007f */
[----:B-1----:R-:W-:Y:S05]  /*6b40*/  @!P0 BRA `(.L_x_118) ;  /* 0xfffffffc00f08947 */ /* 0x002fea000383ffff */
[----:B------:R-:W-:Y:S05]  /*6b50*/  BRA `(.L_x_155) ;  /* 0xffffffec00947947 */ /* 0x000fea000383ffff */
.L_x_119:
[----:B0-----:R0:W1:Y:S02]  /*6b60*/  SYNCS.PHASECHK.TRANS64.TRYWAIT P0, [R6+URZ], R5 ;  /* 0x00000005060075a7 */ /* 0x001064000800017f */
[----:B-1----:R-:W-:Y:S05]  /*6b70*/  @!P0 NANOSLEEP.SYNCS 0x989680 ;  /* 0x009896800000895d */ /* 0x002fea0003900000 */
[----:B------:R-:W1:Y:S02]  /*6b80*/  @!P0 SYNCS.PHASECHK.TRANS64 P0, [R6+URZ], R5 ;  /* 0x00000005060085a7 */ /* 0x000e64000800007f */
[----:B-1----:R-:W-:Y:S05]  /*6b90*/  @!P0 BRA `(.L_x_119) ;  /* 0xfffffffc00f08947 */ /* 0x002fea000383ffff */
[----:B------:R-:W-:Y:S05]  /*6ba0*/  BRA `(.L_x_156) ;  /* 0xffffffec00a47947 */ /* 0x000fea000383ffff */
.L_x_120:
[----:B0-----:R0:W1:Y:S02]  /*6bb0*/  SYNCS.PHASECHK.TRANS64.TRYWAIT P0, [R9+URZ], R4 ;  /* 0x00000004090075a7 */ /* 0x001064000800017f */
[----:B-1----:R-:W-:Y:S05]  /*6bc0*/  @!P0 NANOSLEEP.SYNCS 0x989680 ;  /* 0x009896800000895d */ /* 0x002fea0003900000 */
[----:B------:R-:W1:Y:S02]  /*6bd0*/  @!P0 SYNCS.PHASECHK.TRANS64 P0, [R9+URZ], R4 ;  /* 0x00000004090085a7 */ /* 0x000e64000800007f */
[----:B-1----:R-:W-:Y:S05]  /*6be0*/  @!P0 BRA `(.L_x_120) ;  /* 0xfffffffc00f08947 */ /* 0x002fea000383ffff */
[----:B------:R-:W-:Y:S05]  /*6bf0*/  BRA `(.L_x_157) ;  /* 0xffffffec00b47947 */ /* 0x000fea000383ffff */
.L_x_121:
[----:B0-----:R0:W1:Y:S02]  /*6c00*/  SYNCS.PHASECHK.TRANS64.TRYWAIT P0, [R6+URZ], R5 ;  /* 0x00000005060075a7 */ /* 0x001064000800017f */
[----:B-1----:R-:W-:Y:S05]  /*6c10*/  @!P0 NANOSLEEP.SYNCS 0x989680 ;  /* 0x009896800000895d */ /* 0x002fea0003900000 */
[----:B------:R-:W1:Y:S02]  /*6c20*/  @!P0 SYNCS.PHASECHK.TRANS64 P0, [R6+URZ], R5 ;  /* 0x00000005060085a7 */ /* 0x000e64000800007f */
[----:B-1----:R-:W-:Y:S05]  /*6c30*/  @!P0 BRA `(.L_x_121) ;  /* 0xfffffffc00f08947 */ /* 0x002fea000383ffff */
[----:B------:R-:W-:Y:S05]  /*6c40*/  BRA `(.L_x_158) ;  /* 0xffffffec00c47947 */ /* 0x000fea000383ffff */
.L_x_122:
[----:B0-----:R0:W1:Y:S02]  /*6c50*/  SYNCS.PHASECHK.TRANS64.TRYWAIT P0, [R9+URZ], R4 ;  /* 0x00000004090075a7 */ /* 0x001064000800017f */
[----:B-1----:R-:W-:Y:S05]  /*6c60*/  @!P0 NANOSLEEP.SYNCS 0x989680 ;  /* 0x009896800000895d */ /* 0x002fea0003900000 */
[----:B------:R-:W1:Y:S02]  /*6c70*/  @!P0 SYNCS.PHASECHK.TRANS64 P0, [R9+URZ], R4 ;  /* 0x00000004090085a7 */ /* 0x000e64000800007f */
[----:B-1----:R-:W-:Y:S05]  /*6c80*/  @!P0 BRA `(.L_x_122) ;  /* 0xfffffffc00f08947 */ /* 0x002fea000383ffff */
[----:B------:R-:W-:Y:S05]  /*6c90*/  BRA `(.L_x_159) ;  /* 0xffffffec00d47947 */ /* 0x000fea000383ffff */
.L_x_123:
[----:B0-----:R0:W1:Y:S02]  /*6ca0*/  SYNCS.PHASECHK.TRANS64.TRYWAIT P0, [R6+URZ], R5 ;  /* 0x00000005060075a7 */ /* 0x001064000800017f */
[----:B-1----:R-:W-:Y:S05]  /*6cb0*/  @!P0 NANOSLEEP.SYNCS 0x989680 ;  /* 0x009896800000895d */ /* 0x002fea0003900000 */
[----:B------:R-:W1:Y:S02]  /*6cc0*/  @!P0 SYNCS.PHASECHK.TRANS64 P0, [R6+URZ], R5 ;  /* 0x00000005060085a7 */ /* 0x000e64000800007f */
[----:B-1----:R-:W-:Y:S05]  /*6cd0*/  @!P0 BRA `(.L_x_123) ;  /* 0xfffffffc00f08947 */ /* 0x002fea000383ffff */
[----:B------:R-:W-:Y:S05]  /*6ce0*/  BRA `(.L_x_160) ;  /* 0xffffffec00e47947 */ /* 0x000fea000383ffff */
.L_x_124:
[----:B0-----:R0:W1:Y:S02]  /*6cf0*/  SYNCS.PHASECHK.TRANS64.TRYWAIT P0, [R9+URZ], R4 ;  /* 0x00000004090075a7 */ /* 0x001064000800017f */
[----:B-1----:R-:W-:Y:S05]  /*6d00*/  @!P0 NANOSLEEP.SYNCS 0x989680 ;  /* 0x009896800000895d */ /* 0x002fea0003900000 */
[----:B------:R-:W1:Y:S02]  /*6d10*/  @!P0 SYNCS.PHASECHK.TRANS64 P0, [R9+URZ], R4 ;  /* 0x00000004090085a7 */ /* 0x000e64000800007f */
[----:B-1----:R-:W-:Y:S05]  /*6d20*/  @!P0 BRA `(.L_x_124) ;  /* 0xfffffffc00f08947 */ /* 0x002fea000383ffff */
[----:B------:R-:W-:Y:S05]  /*6d30*/  BRA `(.L_x_161) ;  /* 0xffffffec00f47947 */ /* 0x000fea000383ffff */
.L_x_125:
[----:B0-----:R0:W1:Y:S02]  /*6d40*/  SYNCS.PHASECHK.TRANS64.TRYWAIT P0, [R6+URZ], R5 ;  /* 0x00000005060075a7 */ /* 0x001064000800017f */
[----:B-1----:R-:W-:Y:S05]  /*6d50*/  @!P0 NANOSLEEP.SYNCS 0x989680 ;  /* 0x009896800000895d */ /* 0x002fea0003900000 */
[----:B------:R-:W1:Y:S02]  /*6d60*/  @!P0 SYNCS.PHASECHK.TRANS64 P0, [R6+URZ], R5 ;  /* 0x00000005060085a7 */ /* 0x000e64000800007f */
[----:B-1----:R-:W-:Y:S05]  /*6d70*/  @!P0 BRA `(.L_x_125) ;  /* 0xfffffffc00f08947 */ /* 0x002fea000383ffff */
[----:B------:R-:W-:Y:S05]  /*6d80*/  BRA `(.L_x_162) ;  /* 0xfffffff000047947 */ /* 0x000fea000383ffff */
.L_x_126:
[----:B0-----:R0:W1:Y:S02]  /*6d90*/  SYNCS.PHASECHK.TRANS64.TRYWAIT P0, [R9+URZ], R4 ;  /* 0x00000004090075a7 */ /* 0x001064000800017f */
[----:B-1----:R-:W-:Y:S05]  /*6da0*/  @!P0 NANOSLEEP.SYNCS 0x989680 ;  /* 0x009896800000895d */ /* 0x002fea0003900000 */
[----:B------:R-:W1:Y:S02]  /*6db0*/  @!P0 SYNCS.PHASECHK.TRANS64 P0, [R9+URZ], R4 ;  /* 0x00000004090085a7 */ /* 0x000e64000800007f */
[----:B-1----:R-:W-:Y:S05]  /*6dc0*/  @!P0 BRA `(.L_x_126) ;  /* 0xfffffffc00f08947 */ /* 0x002fea000383ffff */
[----:B------:R-:W-:Y:S05]  /*6dd0*/  BRA `(.L_x_163) ;  /* 0xfffffff000147947 */ /* 0x000fea000383ffff */
.L_x_127:
[----:B0-----:R0:W1:Y:S02]  /*6de0*/  SYNCS.PHASECHK.TRANS64.TRYWAIT P0, [R6+URZ], R5 ;  /* 0x00000005060075a7 */ /* 0x001064000800017f */
[----:B-1----:R-:W-:Y:S05]  /*6df0*/  @!P0 NANOSLEEP.SYNCS 0x989680 ;  /* 0x009896800000895d */ /* 0x002fea0003900000 */
[----:B------:R-:W1:Y:S02]  /*6e00*/  @!P0 SYNCS.PHASECHK.TRANS64 P0, [R6+URZ], R5 ;  /* 0x00000005060085a7 */ /* 0x000e64000800007f */
[----:B-1----:R-:W-:Y:S05]  /*6e10*/  @!P0 BRA `(.L_x_127) ;  /* 0xfffffffc00f08947 */ /* 0x002fea000383ffff */
[----:B------:R-:W-:Y:S05]  /*6e20*/  BRA `(.L_x_164) ;  /* 0xfffffff000247947 */ /* 0x000fea000383ffff */
.L_x_128:
[----:B0-----:R0:W1:Y:S02]  /*6e30*/  SYNCS.PHASECHK.TRANS64.TRYWAIT P0, [R9+URZ], R4 ;  /* 0x00000004090075a7 */ /* 0x001064000800017f */
[----:B-1----:R-:W-:Y:S05]  /*6e40*/  @!P0 NANOSLEEP.SYNCS 0x989680 ;  /* 0x009896800000895d */ /* 0x002fea0003900000 */
[----:B------:R-:W1:Y:S02]  /*6e50*/  @!P0 SYNCS.PHASECHK.TRANS64 P0, [R9+URZ], R4 ;  /* 0x00000004090085a7 */ /* 0x000e64000800007f */
[----:B-1----:R-:W-:Y:S05]  /*6e60*/  @!P0 BRA `(.L_x_128) ;  /* 0xfffffffc00f08947 */ /* 0x002fea000383ffff */
[----:B------:R-:W-:Y:S05]  /*6e70*/  BRA `(.L_x_165) ;  /* 0xfffffff000347947 */ /* 0x000fea000383ffff */
.L_x_129:
[----:B0-----:R0:W1:Y:S02]  /*6e80*/  SYNCS.PHASECHK.TRANS64.TRYWAIT P0, [R6+URZ], R5 ;  /* 0x00000005060075a7 */ /* 0x001064000800017f */
[----:B-1----:R-:W-:Y:S05]  /*6e90*/  @!P0 NANOSLEEP.SYNCS 0x989680 ;  /* 0x009896800000895d */ /* 0x002fea0003900000 */
[----:B------:R-:W1:Y:S02]  /*6ea0*/  @!P0 SYNCS.PHASECHK.TRANS64 P0, [R6+URZ], R5 ;  /* 0x00000005060085a7 */ /* 0x000e64000800007f */
[----:B-1----:R-:W-:Y:S05]  /*6eb0*/  @!P0 BRA `(.L_x_129) ;  /* 0xfffffffc00f08947 */ /* 0x002fea000383ffff */
[----:B------:R-:W-:Y:S05]  /*6ec0*/  BRA `(.L_x_166) ;  /* 0xfffffff000447947 */ /* 0x000fea000383ffff */
.L_x_130:
[----:B0-----:R0:W1:Y:S02]  /*6ed0*/  SYNCS.PHASECHK.TRANS64.TRYWAIT P0, [R9+URZ], R4 ;  /* 0x00000004090075a7 */ /* 0x001064000800017f */
[----:B-1----:R-:W-:Y:S05]  /*6ee0*/  @!P0 NANOSLEEP.SYNCS 0x989680 ;  /* 0x009896800000895d */ /* 0x002fea0003900000 */
[----:B------:R-:W1:Y:S02]  /*6ef0*/  @!P0 SYNCS.PHASECHK.TRANS64 P0, [R9+URZ], R4 ;  /* 0x00000004090085a7 */ /* 0x000e64000800007f */
[----:B-1----:R-:W-:Y:S05]  /*6f00*/  @!P0 BRA `(.L_x_130) ;  /* 0xfffffffc00f08947 */ /* 0x002fea000383ffff */
[----:B------:R-:W-:Y:S05]  /*6f10*/  BRA `(.L_x_167) ;  /* 0xfffffff000547947 */ /* 0x000fea000383ffff */
.L_x_131:
[----:B0-----:R0:W1:Y:S02]  /*6f20*/  SYNCS.PHASECHK.TRANS64.TRYWAIT P0, [R6+URZ], R5 ;  /* 0x00000005060075a7 */ /* 0x001064000800017f */
[----:B-1----:R-:W-:Y:S05]  /*6f30*/  @!P0 NANOSLEEP.SYNCS 0x989680 ;  /* 0x009896800000895d */ /* 0x002fea0003900000 */
[----:B------:R-:W1:Y:S02]  /*6f40*/  @!P0 SYNCS.PHASECHK.TRANS64 P0, [R6+URZ], R5 ;  /* 0x00000005060085a7 */ /* 0x000e64000800007f */
[----:B-1----:R-:W-:Y:S05]  /*6f50*/  @!P0 BRA `(.L_x_131) ;  /* 0xfffffffc00f08947 */ /* 0x002fea000383ffff */
[----:B------:R-:W-:Y:S05]  /*6f60*/  BRA `(.L_x_168) ;  /* 0xfffffff000647947 */ /* 0x000fea000383ffff */
.L_x_132:
[----:B0-----:R0:W1:Y:S02]  /*6f70*/  SYNCS.PHASECHK.TRANS64.TRYWAIT P0, [R9+URZ], R4 ;  /* 0x00000004090075a7 */ /* 0x001064000800017f */
[----:B-1----:R-:W-:Y:S05]  /*6f80*/  @!P0 NANOSLEEP.SYNCS 0x989680 ;  /* 0x009896800000895d */ /* 0x002fea0003900000 */
[----:B------:R-:W1:Y:S02]  /*6f90*/  @!P0 SYNCS.PHASECHK.TRANS64 P0, [R9+URZ], R4 ;  /* 0x00000004090085a7 */ /* 0x000e64000800007f */
[----:B-1----:R-:W-:Y:S05]  /*6fa0*/  @!P0 BRA `(.L_x_132) ;  /* 0xfffffffc00f08947 */ /* 0x002fea000383ffff */
[----:B------:R-:W-:Y:S05]  /*6fb0*/  BRA `(.L_x_169) ;  /* 0xfffffff000747947 */ /* 0x000fea000383ffff */
.L_x_133:
[----:B0-----:R0:W1:Y:S02]  /*6fc0*/  SYNCS.PHASECHK.TRANS64.TRYWAIT P0, [R6+URZ], R5 ;  /* 0x00000005060075a7 */ /* 0x001064000800017f */
[----:B-1----:R-:W-:Y:S05]  /*6fd0*/  @!P0 NANOSLEEP.SYNCS 0x989680 ;  /* 0x009896800000895d */ /* 0x002fea0003900000 */
[----:B------:R-:W1:Y:S02]  /*6fe0*/  @!P0 SYNCS.PHASECHK.TRANS64 P0, [R6+URZ], R5 ;  /* 0x00000005060085a7 */ /* 0x000e64000800007f */
[----:B-1----:R-:W-:Y:S05]  /*6ff0*/  @!P0 BRA `(.L_x_133) ;  /* 0xfffffffc00f08947 */ /* 0x002fea000383ffff */
[----:B------:R-:W-:Y:S05]  /*7000*/  BRA `(.L_x_170) ;  /* 0xfffffff000847947 */ /* 0x000fea000383ffff */
.L_x_134:
[----:B0-----:R0:W1:Y:S02]  /*7010*/  SYNCS.PHASECHK.TRANS64.TRYWAIT P0, [R9+URZ], R4 ;  /* 0x00000004090075a7 */ /* 0x001064000800017f */
[----:B-1----:R-:W-:Y:S05]  /*7020*/  @!P0 NANOSLEEP.SYNCS 0x989680 ;  /* 0x009896800000895d */ /* 0x002fea0003900000 */
[----:B------:R-:W1:Y:S02]  /*7030*/  @!P0 SYNCS.PHASECHK.TRANS64 P0, [R9+URZ], R4 ;  /* 0x00000004090085a7 */ /* 0x000e64000800007f */
[----:B-1----:R-:W-:Y:S05]  /*7040*/  @!P0 BRA `(.L_x_134) ;  /* 0xfffffffc00f08947 */ /* 0x002fea000383ffff */
[----:B------:R-:W-:Y:S05]  /*7050*/  BRA `(.L_x_171) ;  /* 0xfffffff000947947 */ /* 0x000fea000383ffff */
.L_x_135:
[----:B0-----:R0:W1:Y:S02]  /*7060*/  SYNCS.PHASECHK.TRANS64.TRYWAIT P0, [R6+URZ], R5 ;  /* 0x00000005060075a7 */ /* 0x001064000800017f */
[----:B-1----:R-:W-:Y:S05]  /*7070*/  @!P0 NANOSLEEP.SYNCS 0x989680 ;  /* 0x009896800000895d */ /* 0x002fea0003900000 */
[----:B------:R-:W1:Y:S02]  /*7080*/  @!P0 SYNCS.PHASECHK.TRANS64 P0, [R6+URZ], R5 ;  /* 0x00000005060085a7 */ /* 0x000e64000800007f */
[----:B-1----:R-:W-:Y:S05]  /*7090*/  @!P0 BRA `(.L_x_135) ;  /* 0xfffffffc00f08947 */ /* 0x002fea000383ffff */
[----:B------:R-:W-:Y:S05]  /*70a0*/  BRA `(.L_x_172) ;  /* 0xfffffff000a47947 */ /* 0x000fea000383ffff */
.L_x_136:
[----:B0-----:R0:W1:Y:S02]  /*70b0*/  SYNCS.PHASECHK.TRANS64.TRYWAIT P0, [R9+URZ], R4 ;  /* 0x00000004090075a7 */ /* 0x001064000800017f */
[----:B-1----:R-:W-:Y:S05]  /*70c0*/  @!P0 NANOSLEEP.SYNCS 0x989680 ;  /* 0x009896800000895d */ /* 0x002fea0003900000 */
[----:B------:R-:W1:Y:S02]  /*70d0*/  @!P0 SYNCS.PHASECHK.TRANS64 P0, [R9+URZ], R4 ;  /* 0x00000004090085a7 */ /* 0x000e64000800007f */
[----:B-1----:R-:W-:Y:S05]  /*70e0*/  @!P0 BRA `(.L_x_136) ;  /* 0xfffffffc00f08947 */ /* 0x002fea000383ffff */
[----:B------:R-:W-:Y:S05]  /*70f0*/  BRA `(.L_x_173) ;  /* 0xfffffff000b47947 */ /* 0x000fea000383ffff */
.L_x_137:
[----:B0-----:R0:W1:Y:S02]  /*7100*/  SYNCS.PHASECHK.TRANS64.TRYWAIT P0, [R6+URZ], R5 ;  /* 0x00000005060075a7 */ /* 0x001064000800017f */
[----:B-1----:R-:W-:Y:S05]  /*7110*/  @!P0 NANOSLEEP.SYNCS 0x989680 ;  /* 0x009896800000895d */ /* 0x002fea0003900000 */
[----:B------:R-:W1:Y:S02]  /*7120*/  @!P0 SYNCS.PHASECHK.TRANS64 P0, [R6+URZ], R5 ;  /* 0x00000005060085a7 */ /* 0x000e64000800007f */
[----:B-1----:R-:W-:Y:S05]  /*7130*/  @!P0 BRA `(.L_x_137) ;  /* 0xfffffffc00f08947 */ /* 0x002fea000383ffff */
[----:B------:R-:W-:Y:S05]  /*7140*/  BRA `(.L_x_174) ;  /* 0xfffffff000c47947 */ /* 0x000fea000383ffff */
.L_x_138:
[----:B0-----:R0:W1:Y:S02]  /*7150*/  SYNCS.PHASECHK.TRANS64.TRYWAIT P0, [R9+URZ], R4 ;  /* 0x00000004090075a7 */ /* 0x001064000800017f */
[----:B-1----:R-:W-:Y:S05]  /*7160*/  @!P0 NANOSLEEP.SYNCS 0x989680 ;  /* 0x009896800000895d */ /* 0x002fea0003900000 */
[----:B------:R-:W1:Y:S02]  /*7170*/  @!P0 SYNCS.PHASECHK.TRANS64 P0, [R9+URZ], R4 ;  /* 0x00000004090085a7 */ /* 0x000e64000800007f */
[----:B-1----:R-:W-:Y:S05]  /*7180*/  @!P0 BRA `(.L_x_138) ;  /* 0xfffffffc00f08947 */ /* 0x002fea000383ffff */
[----:B------:R-:W-:Y:S05]  /*7190*/  BRA `(.L_x_175) ;  /* 0xfffffff000d47947 */ /* 0x000fea000383ffff */
.L_x_139:
[----:B0-----:R0:W1:Y:S02]  /*71a0*/  SYNCS.PHASECHK.TRANS64.TRYWAIT P0, [R6+URZ], R5 ;  /* 0x00000005060075a7 */ /* 0x001064000800017f */
[----:B-1----:R-:W-:Y:S05]  /*71b0*/  @!P0 NANOSLEEP.SYNCS 0x989680 ;  /* 0x009896800000895d */ /* 0x002fea0003900000 */
[----:B------:R-:W1:Y:S02]  /*71c0*/  @!P0 SYNCS.PHASECHK.TRANS64 P0, [R6+URZ], R5 ;  /* 0x00000005060085a7 */ /* 0x000e64000800007f */
[----:B-1----:R-:W-:Y:S05]  /*71d0*/  @!P0 BRA `(.L_x_139) ;  /* 0xfffffffc00f08947 */ /* 0x002fea000383ffff */
[----:B------:R-:W-:Y:S05]  /*71e0*/  BRA `(.L_x_176) ;  /* 0xfffffff000e47947 */ /* 0x000fea000383ffff */
.L_x_140:
[----:B0-----:R0:W1:Y:S02]  /*71f0*/  SYNCS.PHASECHK.TRANS64.TRYWAIT P0, [R9+URZ], R4 ;  /* 0x00000004090075a7 */ /* 0x001064000800017f */
[----:B-1----:R-:W-:Y:S05]  /*7200*/  @!P0 NANOSLEEP.SYNCS 0x989680 ;  /* 0x009896800000895d */ /* 0x002fea0003900000 */
[----:B------:R-:W1:Y:S02]  /*7210*/  @!P0 SYNCS.PHASECHK.TRANS64 P0, [R9+URZ], R4 ;  /* 0x00000004090085a7 */ /* 0x000e64000800007f */
[----:B-1----:R-:W-:Y:S05]  /*7220*/  @!P0 BRA `(.L_x_140) ;  /* 0xfffffffc00f08947 */ /* 0x002fea000383ffff */
[----:B------:R-:W-:Y:S05]  /*7230*/  BRA `(.L_x_177) ;  /* 0xfffffff000f47947 */ /* 0x000fea000383ffff */
.L_x_141:
[----:B0-----:R0:W1:Y:S02]  /*7240*/  SYNCS.PHASECHK.TRANS64.TRYWAIT P0, [R6+URZ], R5 ;  /* 0x00000005060075a7 */ /* 0x001064000800017f */
[----:B-1----:R-:W-:Y:S05]  /*7250*/  @!P0 NANOSLEEP.SYNCS 0x989680 ;  /* 0x009896800000895d */ /* 0x002fea0003900000 */
[----:B------:R-:W1:Y:S02]  /*7260*/  @!P0 SYNCS.PHASECHK.TRANS64 P0, [R6+URZ], R5 ;  /* 0x00000005060085a7 */ /* 0x000e64000800007f */
[----:B-1----:R-:W-:Y:S05]  /*7270*/  @!P0 BRA `(.L_x_141) ;  /* 0xfffffffc00f08947 */ /* 0x002fea000383ffff */
[----:B------:R-:W-:Y:S05]  /*7280*/  BRA `(.L_x_178) ;  /* 0xfffffff400047947 */ /* 0x000fea000383ffff */
.L_x_142:
[----:B0-----:R0:W1:Y:S02]  /*7290*/  SYNCS.PHASECHK.TRANS64.TRYWAIT P0, [R9+URZ], R4 ;  /* 0x00000004090075a7 */ /* 0x001064000800017f */
[----:B-1----:R-:W-:Y:S05]  /*72a0*/  @!P0 NANOSLEEP.SYNCS 0x989680 ;  /* 0x009896800000895d */ /* 0x002fea0003900000 */
[----:B------:R-:W1:Y:S02]  /*72b0*/  @!P0 SYNCS.PHASECHK.TRANS64 P0, [R9+URZ], R4 ;  /* 0x00000004090085a7 */ /* 0x000e64000800007f */
[----:B-1----:R-:W-:Y:S05]  /*72c0*/  @!P0 BRA `(.L_x_142) ;  /* 0xfffffffc00f08947 */ /* 0x002fea000383ffff */
[----:B------:R-:W-:Y:S05]  /*72d0*/  BRA `(.L_x_179) ;  /* 0xfffffff400147947 */ /* 0x000fea000383ffff */
.L_x_143:
[----:B-1----:R1:W2:Y:S02]  /*72e0*/  SYNCS.PHASECHK.TRANS64.TRYWAIT P0, [R6+URZ], R5 ;  /* 0x00000005060075a7 */ /* 0x0022a4000800017f */
[----:B--2---:R-:W-:Y:S05]  /*72f0*/  @!P0 NANOSLEEP.SYNCS 0x989680 ;  /* 0x009896800000895d */ /* 0x004fea0003900000 */
[----:B------:R-:W2:Y:S02]  /*7300*/  @!P0 SYNCS.PHASECHK.TRANS64 P0, [R6+URZ], R5 ;  /* 0x00000005060085a7 */ /* 0x000ea4000800007f */
[----:B--2---:R-:W-:Y:S05]  /*7310*/  @!P0 BRA `(.L_x_143) ;  /* 0xfffffffc00f08947 */ /* 0x004fea000383ffff */
[----:B------:R-:W-:Y:S05]  /*7320*/  BRA `(.L_x_180) ;  /* 0xfffffff4001c7947 */ /* 0x000fea000383ffff */
.L_x_181:
[----:B------:R-:W-:-:S00]  /*7330*/  BRA `(.L_x_181) ;  /* 0xfffffffc00fc7947 */ /* 0x000fc0000383ffff */
[----:B------:R-:W-:-:S00]  /*7340*/  NOP ;  /* 0x0000000000007918 */ /* 0x000fc00000000000 */
        /* <DEDUP_REMOVED lines=11> */
.L_x_182:


//--------------------- .nv.global.init           --------------------------
	.section	.nv.global.init,"aw",@progbits
.nv.global.init:
	.type		$str$22,@object
	.size		$str$22,($str$23 - $str$22)
$str$22:
        /*0000*/ 	.byte	0x6b, 0x5f, 0x74, 0x69, 0x6c, 0x65, 0x5f, 0x63, 0x6f, 0x75, 0x6e, 0x74, 0x20, 0x3e, 0x3d, 0x20
        /*0010*/ 	.byte	0x31, 0x00
	.type		$str$23,@object
	.size		$str$23,(__unnamed_1 - $str$23)
$str$23:
        /*0012*/ 	.byte	0x2f, 0x74, 0x6d, 0x70, 0x2f, 0x63, 0x75, 0x74, 0x6c, 0x61, 0x73, 0x73, 0x5f, 0x73, 0x77, 0x65
        /*0022*/ 	.byte	0x65, 0x70, 0x5f, 0x73, 0x72, 0x63, 0x2f, 0x69, 0x6e, 0x63, 0x6c, 0x75, 0x64, 0x65, 0x2f, 0x63
        /*0032*/ 	.byte	0x75, 0x74, 0x6c, 0x61, 0x73, 0x73, 0x2f, 0x67, 0x65, 0x6d, 0x6d, 0x2f, 0x63, 0x6f, 0x6c, 0x6c
        /*0042*/ 	.byte	0x65, 0x63, 0x74, 0x69, 0x76, 0x65, 0x2f, 0x73, 0x6d, 0x39, 0x30, 0x5f, 0x6d, 0x6d, 0x61, 0x5f
        /*0052*/ 	.byte	0x74, 0x6d, 0x61, 0x5f, 0x67, 0x6d, 0x6d, 0x61, 0x5f, 0x73, 0x73, 0x5f, 0x77, 0x61, 0x72, 0x70
        /*0062*/ 	.byte	0x73, 0x70, 0x65, 0x63, 0x69, 0x61, 0x6c, 0x69, 0x7a, 0x65, 0x64, 0x2e, 0x68, 0x70, 0x70, 0x00
	.type		__unnamed_1,@object
	.size		__unnamed_1,(.L_0 - __unnamed_1)
__unnamed_1:
        /*0072*/ 	.byte	0x76, 0x6f, 0x69, 0x64, 0x20, 0x63, 0x75, 0x74, 0x6c, 0x61, 0x73, 0x73, 0x3a, 0x3a, 0x67, 0x65
        /* <DEDUP_REMOVED lines=179> */
        /*0bb2*/ 	.byte	0x69, 0x74, 0x79, 0x5d, 0x00
.L_0:


//--------------------- .nv.shared._ZN7cutlass13device_kernelINS_4gemm6kernel13GemmUniversalIN4cute5tupleIJiiiiEEENS1_10collective13CollectiveMmaINS1_34MainloopSm90TmaGmmaWarpSpecializedILi28ENS5_IJNS4_1CILi1EEESB_SB_EEENS1_32KernelTmaWarpSpecializedPingpongEEENS5_IJNSA_ILi64EEESF_NSA_ILi32EEEEEENS_6half_tENS5_IJlSB_lEEESI_SJ_NS4_8TiledMMAINS4_8MMA_AtomIJNS4_4SM904GMMA25MMA_64x64x16_F32F16F16_SSILNSN_5MajorE0ELSP_0ELNSN_7ScaleInE1ELSQ_1EEEEEENS4_6LayoutISC_NS5_IJNSA_ILi0EEESU_SU_EEEEENS5_IJNS4_10UnderscoreESX_SX_EEEEENS4_13SM90_TMA_LOADENS4_14ComposedLayoutINS4_7SwizzleILi2ELi4ELi3EEENS4_18smem_ptr_flag_bitsILi16EEENST_INS5_IJNSA_ILi8EEESG_EEENS5_IJSG_SB_EEEEEEEvNS4_8identityES10_S1A_vS1B_EENS_8epilogue10collective6detail29Sm90TmaWarpSpecializedAdapterINS1E_15DefaultEpilogueISI_SJ_SJ_NS1D_6thread17LinearCombinationISI_Li1EffLNS1I_9ScaleType4KindE0ELNS_15FloatRoundStyleE2ESI_EENS1_15EpilogueDefaultEEEEEvvEEEEvNT_6ParamsE --------------------------
	.section	.nv.shared._ZN7cutlass13device_kernelINS_4gemm6kernel13GemmUniversalIN4cute5tupleIJiiiiEEENS1_10collective13CollectiveMmaINS1_34MainloopSm90TmaGmmaWarpSpecializedILi28ENS5_IJNS4_1CILi1EEESB_SB_EEENS1_32KernelTmaWarpSpecializedPingpongEEENS5_IJNSA_ILi64EEESF_NSA_ILi32EEEEEENS_6half_tENS5_IJlSB_lEEESI_SJ_NS4_8TiledMMAINS4_8MMA_AtomIJNS4_4SM904GMMA25MMA_64x64x16_F32F16F16_SSILNSN_5MajorE0ELSP_0ELNSN_7ScaleInE1ELSQ_1EEEEEENS4_6LayoutISC_NS5_IJNSA_ILi0EEESU_SU_EEEEENS5_IJNS4_10UnderscoreESX_SX_EEEEENS4_13SM90_TMA_LOADENS4_14ComposedLayoutINS4_7SwizzleILi2ELi4ELi3EEENS4_18smem_ptr_flag_bitsILi16EEENST_INS5_IJNSA_ILi8EEESG_EEENS5_IJSG_SB_EEEEEEEvNS4_8identityES10_S1A_vS1B_EENS_8epilogue10collective6detail29Sm90TmaWarpSpecializedAdapterINS1E_15DefaultEpilogueISI_SJ_SJ_NS1D_6thread17LinearCombinationISI_Li1EffLNS1I_9ScaleType4KindE0ELNS_15FloatRoundStyleE2ESI_EENS1_15EpilogueDefaultEEEEEvvEEEEvNT_6ParamsE,"aw",@nobits
	.sectionflags	@""
	.align	16
	.zero		1024


//--------------------- .nv.shared.reserved.0     --------------------------
	.section	.nv.shared.reserved.0,"aw",@nobits
	.weak		__nv_reservedSMEM_offset_0_alias
	.size		__nv_reservedSMEM_offset_0_alias, 0, 0
	.other		__nv_reservedSMEM_offset_0_alias,@"STO_CUDA_RESERVED_SHARED STV_DEFAULT"
__nv_reservedSMEM_offset_0_alias:
	.zero		0


//--------------------- .nv.global                --------------------------
	.section	.nv.global,"aw",@nobits
.nv.global:
	.type		_ZN40_INTERNAL_6cb332e4_4_k_cu_b74bac11_197984cute1_E,@object
	.size		_ZN40_INTERNAL_6cb332e4_4_k_cu_b74bac11_197984cute1_E,(_ZN40_INTERNAL_6cb332e4_4_k_cu_b74bac11_197984cuda3std3__45__cpo6cbeginE - _ZN40_INTERNAL_6cb332e4_4_k_cu_b74bac11_197984cute1_E)
_ZN40_INTERNAL_6cb332e4_4_k_cu_b74bac11_197984cute1_E:
	.zero		1
	.type		_ZN40_INTERNAL_6cb332e4_4_k_cu_b74bac11_197984cuda3std3__45__cpo6cbeginE,@object
	.size		_ZN40_INTERNAL_6cb332e4_4_k_cu_b74bac11_197984cuda3std3__45__cpo6cbeginE,(_ZN40_INTERNAL_6cb332e4_4_k_cu_b74bac11_197984cuda3std3__48in_placeE - _ZN40_INTERNAL_6cb332e4_4_k_cu_b74bac11_197984cuda3std3__45__cpo6cbeginE)
_ZN40_INTERNAL_6cb332e4_4_k_cu_b74bac11_197984cuda3std3__45__cpo6cbeginE:
	.zero		1
	.type		_ZN40_INTERNAL_6cb332e4_4_k_cu_b74bac11_197984cuda3std3__48in_placeE,@object
	.size		_ZN40_INTERNAL_6cb332e4_4_k_cu_b74bac11_197984cuda3std3__48in_placeE,(_ZN40_INTERNAL_6cb332e4_4_k_cu_b74bac11_197984cuda3std6ranges3__45__cpo9iter_moveE - _ZN40_INTERNAL_6cb332e4_4_k_cu_b74bac11_197984cuda3std3__48in_placeE)
_ZN40_INTERNAL_6cb332e4_4_k_cu_b74bac11_197984cuda3std3__48in_placeE:
	.zero		1
	.type		_ZN40_INTERNAL_6cb332e4_4_k_cu_b74bac11_197984cuda3std6ranges3__45__cpo9iter_moveE,@object
	.size		_ZN40_INTERNAL_6cb332e4_4_k_cu_b74bac11_197984cuda3std6ranges3__45__cpo9iter_moveE,(_ZN40_INTERNAL_6cb332e4_4_k_cu_b74bac11_197984cuda3std3__45__cpo5beginE - _ZN40_INTERNAL_6cb332e4_4_k_cu_b74bac11_197984cuda3std6ranges3__45__cpo9iter_moveE)
_ZN40_INTERNAL_6cb332e4_4_k_cu_b74bac11_197984cuda3std6ranges3__45__cpo9iter_moveE:
	.zero		1
	.type		_ZN40_INTERNAL_6cb332e4_4_k_cu_b74bac11_197984cuda3std3__45__cpo5beginE,@object
	.size		_ZN40_INTERNAL_6cb332e4_4_k_cu_b74bac11_197984cuda3std3__45__cpo5beginE,(_ZN40_INTERNAL_6cb332e4_4_k_cu_b74bac11_197984cuda3std3__442_GLOBAL__N__6cb332e4_4_k_cu_b74bac11_197986ignoreE - _ZN40_INTERNAL_6cb332e4_4_k_cu_b74bac11_197984cuda3std3__45__cpo5beginE)
_ZN40_INTERNAL_6cb332e4_4_k_cu_b74bac11_197984cuda3std3__45__cpo5beginE:
	.zero		1
	.type		_ZN40_INTERNAL_6cb332e4_4_k_cu_b74bac11_197984cuda3std3__442_GLOBAL__N__6cb332e4_4_k_cu_b74bac11_197986ignoreE,@object
	.size		_ZN40_INTERNAL_6cb332e4_4_k_cu_b74bac11_197984cuda3std3__442_GLOBAL__N__6cb332e4_4_k_cu_b74bac11_197986ignoreE,(_ZN40_INTERNAL_6cb332e4_4_k_cu_b74bac11_197984cute7productE - _ZN40_INTERNAL_6cb332e4_4_k_cu_b74bac11_197984cuda3std3__442_GLOBAL__N__6cb332e4_4_k_cu_b74bac11_197986ignoreE)
_ZN40_INTERNAL_6cb332e4_4_k_cu_b74bac11_197984cuda3std3__442_GLOBAL__N__6cb332e4_4_k_cu_b74bac11_197986ignoreE:
	.zero		1
	.type		_ZN40_INTERNAL_6cb332e4_4_k_cu_b74bac11_197984cute7productE,@object
	.size		_ZN40_INTERNAL_6cb332e4_4_k_cu_b74bac11_197984cute7productE,(_ZN40_INTERNAL_6cb332e4_4_k_cu_b74bac11_197984cuda3std3__45__cpo3endE - _ZN40_INTERNAL_6cb332e4_4_k_cu_b74bac11_197984cute7productE)
_ZN40_INTERNAL_6cb332e4_4_k_cu_b74bac11_197984cute7productE:
	.zero		1
	.type		_ZN40_INTERNAL_6cb332e4_4_k_cu_b74bac11_197984cuda3std3__45__cpo3endE,@object
	.size		_ZN40_INTERNAL_6cb332e4_4_k_cu_b74bac11_197984cuda3std3__45__cpo3endE,(_ZN40_INTERNAL_6cb332e4_4_k_cu_b74bac11_197984cuda3std3__419piecewise_constructE - _ZN40_INTERNAL_6cb332e4_4_k_cu_b74bac11_197984cuda3std3__45__cpo3endE)
_ZN40_INTERNAL_6cb332e4_4_k_cu_b74bac11_197984cuda3std3__45__cpo3endE:
	.zero		1
	.type		_ZN40_INTERNAL_6cb332e4_4_k_cu_b74bac11_197984cuda3std3__419piecewise_constructE,@object
	.size		_ZN40_INTERNAL_6cb332e4_4_k_cu_b74bac11_197984cuda3std3__419piecewise_constructE,(_ZN40_INTERNAL_6cb332e4_4_k_cu_b74bac11_197984cuda3std3__45__cpo4cendE - _ZN40_INTERNAL_6cb332e4_4_k_cu_b74bac11_197984cuda3std3__419piecewise_constructE)
_ZN40_INTERNAL_6cb332e4_4_k_cu_b74bac11_197984cuda3std3__419piecewise_constructE:
	.zero		1
	.type		_ZN40_INTERNAL_6cb332e4_4_k_cu_b74bac11_197984cuda3std3__45__cpo4cendE,@object
	.size		_ZN40_INTERNAL_6cb332e4_4_k_cu_b74bac11_197984cuda3std3__45__cpo4cendE,(_ZN40_INTERNAL_6cb332e4_4_k_cu_b74bac11_197984cuda3std6ranges3__45__cpo4swapE - _ZN40_INTERNAL_6cb332e4_4_k_cu_b74bac11_197984cuda3std3__45__cpo4cendE)
_ZN40_INTERNAL_6cb332e4_4_k_cu_b74bac11_197984cuda3std3__45__cpo4cendE:
	.zero		1
	.type		_ZN40_INTERNAL_6cb332e4_4_k_cu_b74bac11_197984cuda3std6ranges3__45__cpo4swapE,@object
	.size		_ZN40_INTERNAL_6cb332e4_4_k_cu_b74bac11_197984cuda3std6ranges3__45__cpo4swapE,(.L_8 - _ZN40_INTERNAL_6cb332e4_4_k_cu_b74bac11_197984cuda3std6ranges3__45__cpo4swapE)
_ZN40_INTERNAL_6cb332e4_4_k_cu_b74bac11_197984cuda3std6ranges3__45__cpo4swapE:
	.zero		1
.L_8:


//--------------------- .nv.constant0._ZN7cutlass13device_kernelINS_4gemm6kernel13GemmUniversalIN4cute5tupleIJiiiiEEENS1_10collective13CollectiveMmaINS1_34MainloopSm90TmaGmmaWarpSpecializedILi28ENS5_IJNS4_1CILi1EEESB_SB_EEENS1_32KernelTmaWarpSpecializedPingpongEEENS5_IJNSA_ILi64EEESF_NSA_ILi32EEEEEENS_6half_tENS5_IJlSB_lEEESI_SJ_NS4_8TiledMMAINS4_8MMA_AtomIJNS4_4SM904GMMA25MMA_64x64x16_F32F16F16_SSILNSN_5MajorE0ELSP_0ELNSN_7ScaleInE1ELSQ_1EEEEEENS4_6LayoutISC_NS5_IJNSA_ILi0EEESU_SU_EEEEENS5_IJNS4_10UnderscoreESX_SX_EEEEENS4_13SM90_TMA_LOADENS4_14ComposedLayoutINS4_7SwizzleILi2ELi4ELi3EEENS4_18smem_ptr_flag_bitsILi16EEENST_INS5_IJNSA_ILi8EEESG_EEENS5_IJSG_SB_EEEEEEEvNS4_8identityES10_S1A_vS1B_EENS_8epilogue10collective6detail29Sm90TmaWarpSpecializedAdapterINS1E_15DefaultEpilogueISI_SJ_SJ_NS1D_6thread17LinearCombinationISI_Li1EffLNS1I_9ScaleType4KindE0ELNS_15FloatRoundStyleE2ESI_EENS1_15EpilogueDefaultEEEEEvvEEEEvNT_6ParamsE --------------------------
	.section	.nv.constant0._ZN7cutlass13device_kernelINS_4gemm6kernel13GemmUniversalIN4cute5tupleIJiiiiEEENS1_10collective13CollectiveMmaINS1_34MainloopSm90TmaGmmaWarpSpecializedILi28ENS5_IJNS4_1CILi1EEESB_SB_EEENS1_32KernelTmaWarpSpecializedPingpongEEENS5_IJNSA_ILi64EEESF_NSA_ILi32EEEEEENS_6half_tENS5_IJlSB_lEEESI_SJ_NS4_8TiledMMAINS4_8MMA_AtomIJNS4_4SM904GMMA25MMA_64x64x16_F32F16F16_SSILNSN_5MajorE0ELSP_0ELNSN_7ScaleInE1ELSQ_1EEEEEENS4_6LayoutISC_NS5_IJNSA_ILi0EEESU_SU_EEEEENS5_IJNS4_10UnderscoreESX_SX_EEEEENS4_13SM90_TMA_LOADENS4_14ComposedLayoutINS4_7SwizzleILi2ELi4ELi3EEENS4_18smem_ptr_flag_bitsILi16EEENST_INS5_IJNSA_ILi8EEESG_EEENS5_IJSG_SB_EEEEEEEvNS4_8identityES10_S1A_vS1B_EENS_8epilogue10collective6detail29Sm90TmaWarpSpecializedAdapterINS1E_15DefaultEpilogueISI_SJ_SJ_NS1D_6thread17LinearCombinationISI_Li1EffLNS1I_9ScaleType4KindE0ELNS_15FloatRoundStyleE2ESI_EENS1_15EpilogueDefaultEEEEEvvEEEEvNT_6ParamsE,"a",@progbits
	.sectionflags	@""
	.align	4
.nv.constant0._ZN7cutlass13device_kernelINS_4gemm6kernel13GemmUniversalIN4cute5tupleIJiiiiEEENS1_10collective13CollectiveMmaINS1_34MainloopSm90TmaGmmaWarpSpecializedILi28ENS5_IJNS4_1CILi1EEESB_SB_EEENS1_32KernelTmaWarpSpecializedPingpongEEENS5_IJNSA_ILi64EEESF_NSA_ILi32EEEEEENS_6half_tENS5_IJlSB_lEEESI_SJ_NS4_8TiledMMAINS4_8MMA_AtomIJNS4_4SM904GMMA25MMA_64x64x16_F32F16F16_SSILNSN_5MajorE0ELSP_0ELNSN_7ScaleInE1ELSQ_1EEEEEENS4_6LayoutISC_NS5_IJNSA_ILi0EEESU_SU_EEEEENS5_IJNS4_10UnderscoreESX_SX_EEEEENS4_13SM90_TMA_LOADENS4_14ComposedLayoutINS4_7SwizzleILi2ELi4ELi3EEENS4_18smem_ptr_flag_bitsILi16EEENST_INS5_IJNSA_ILi8EEESG_EEENS5_IJSG_SB_EEEEEEEvNS4_8identityES10_S1A_vS1B_EENS_8epilogue10collective6detail29Sm90TmaWarpSpecializedAdapterINS1E_15DefaultEpilogueISI_SJ_SJ_NS1D_6thread17LinearCombinationISI_Li1EffLNS1I_9ScaleType4KindE0ELNS_15FloatRoundStyleE2ESI_EENS1_15EpilogueDefaultEEEEEvvEEEEvNT_6ParamsE:
	.zero		1664


//--------------------- SYMBOLS --------------------------

	.type		.nv.reservedSmem.offset0,@object
	.size		.nv.reservedSmem.offset0,0x4
	.type		__assertfail,@function
